	.headerflags	@"EF_CUDA_TEXMODE_UNIFIED EF_CUDA_64BIT_ADDRESS EF_CUDA_ACCELERATORS EF_CUDA_SM90 EF_CUDA_VIRTUAL_SM(EF_CUDA_SM90)"
	.elftype	@"ET_EXEC"


//--------------------- .nv.info                  --------------------------
	.section	.nv.info,"",@"SHT_CUDA_INFO"
	.align	4


	//----- nvinfo : EIATTR_REGCOUNT
	.align		4
        /*0000*/ 	.byte	0x04, 0x2f
        /*0002*/ 	.short	(.L_3 - .L_2)
	.align		4
.L_2:
        /*0004*/ 	.word	index@(triton_poi_fused_cat_3)
        /*0008*/ 	.word	0x0000006a


	//----- nvinfo : EIATTR_MIN_STACK_SIZE
	.align		4
.L_3:
        /*000c*/ 	.byte	0x04, 0x12
        /*000e*/ 	.short	(.L_5 - .L_4)
	.align		4
.L_4:
        /*0010*/ 	.word	index@(triton_poi_fused_cat_3)
        /*0014*/ 	.word	0x00000000


	//----- nvinfo : EIATTR_FRAME_SIZE
	.align		4
.L_5:
        /*0018*/ 	.byte	0x04, 0x11
        /*001a*/ 	.short	(.L_7 - .L_6)
	.align		4
.L_6:
        /*001c*/ 	.word	index@(triton_poi_fused_cat_3)
        /*0020*/ 	.word	0x00000000


	//----- nvinfo : EIATTR_MIN_STACK_SIZE
	.align		4
.L_7:
        /*0024*/ 	.byte	0x04, 0x12
        /*0026*/ 	.short	(.L_9 - .L_8)
	.align		4
.L_8:
        /*0028*/ 	.word	index@(triton_poi_fused_cat_3)
        /*002c*/ 	.word	0x00000000
.L_9:


//--------------------- .nv.info.triton_poi_fused_cat_3 --------------------------
	.section	.nv.info.triton_poi_fused_cat_3,"",@"SHT_CUDA_INFO"
	.sectionflags	@""
	.align	4


	//----- nvinfo : EIATTR_CUDA_API_VERSION
	.align		4
        /*0000*/ 	.byte	0x04, 0x37
        /*0002*/ 	.short	(.L_11 - .L_10)
.L_10:
        /*0004*/ 	.word	0x0000007c


	//----- nvinfo : EIATTR_KPARAM_INFO
	.align		4
.L_11:
        /*0008*/ 	.byte	0x04, 0x17
        /*000a*/ 	.short	(.L_13 - .L_12)
.L_12:
        /*000c*/ 	.word	0x00000000
        /*0010*/ 	.short	0x0016
        /*0012*/ 	.short	0x00b0
        /*0014*/ 	.byte	0x00, 0xf0, 0x11, 0x00


	//----- nvinfo : EIATTR_KPARAM_INFO
	.align		4
.L_13:
        /*0018*/ 	.byte	0x04, 0x17
        /*001a*/ 	.short	(.L_15 - .L_14)
.L_14:
        /*001c*/ 	.word	0x00000000
        /*0020*/ 	.short	0x0015
        /*0022*/ 	.short	0x00a8
        /*0024*/ 	.byte	0x00, 0xf4, 0x21, 0x00


	//----- nvinfo : EIATTR_KPARAM_INFO
	.align		4
.L_15:
        /*0028*/ 	.byte	0x04, 0x17
        /*002a*/ 	.short	(.L_17 - .L_16)
.L_16:
        /*002c*/ 	.word	0x00000000
        /*0030*/ 	.short	0x0014
        /*0032*/ 	.short	0x00a0
        /*0034*/ 	.byte	0x00, 0xf4, 0x21, 0x00


	//----- nvinfo : EIATTR_KPARAM_INFO
	.align		4
.L_17:
        /*0038*/ 	.byte	0x04, 0x17
        /*003a*/ 	.short	(.L_19 - .L_18)
.L_18:
        /*003c*/ 	.word	0x00000000
        /*0040*/ 	.short	0x0013
        /*0042*/ 	.short	0x0098
        /*0044*/ 	.byte	0x00, 0xf4, 0x21, 0x00


	//----- nvinfo : EIATTR_KPARAM_INFO
	.align		4
.L_19:
        /*0048*/ 	.byte	0x04, 0x17
        /*004a*/ 	.short	(.L_21 - .L_20)
.L_20:
        /*004c*/ 	.word	0x00000000
        /*0050*/ 	.short	0x0012
        /*0052*/ 	.short	0x0090
        /*0054*/ 	.byte	0x00, 0xf4, 0x21, 0x00


	//----- nvinfo : EIATTR_KPARAM_INFO
	.align		4
.L_21:
        /*0058*/ 	.byte	0x04, 0x17
        /*005a*/ 	.short	(.L_23 - .L_22)
.L_22:
        /*005c*/ 	.word	0x00000000
        /*0060*/ 	.short	0x0011
        /*0062*/ 	.short	0x0088
        /*0064*/ 	.byte	0x00, 0xf4, 0x21, 0x00


	//----- nvinfo : EIATTR_KPARAM_INFO
	.align		4
.L_23:
        /*0068*/ 	.byte	0x04, 0x17
        /*006a*/ 	.short	(.L_25 - .L_24)
.L_24:
        /*006c*/ 	.word	0x00000000
        /*0070*/ 	.short	0x0010
        /*0072*/ 	.short	0x0080
        /*0074*/ 	.byte	0x00, 0xf4, 0x21, 0x00


	//----- nvinfo : EIATTR_KPARAM_INFO
	.align		4
.L_25:
        /*0078*/ 	.byte	0x04, 0x17
        /*007a*/ 	.short	(.L_27 - .L_26)
.L_26:
        /*007c*/ 	.word	0x00000000
        /*0080*/ 	.short	0x000f
        /*0082*/ 	.short	0x0078
        /*0084*/ 	.byte	0x00, 0xf4, 0x21, 0x00


	//----- nvinfo : EIATTR_KPARAM_INFO
	.align		4
.L_27:
        /*0088*/ 	.byte	0x04, 0x17
        /*008a*/ 	.short	(.L_29 - .L_28)
.L_28:
        /*008c*/ 	.word	0x00000000
        /*0090*/ 	.short	0x000e
        /*0092*/ 	.short	0x0070
        /*0094*/ 	.byte	0x00, 0xf4, 0x21, 0x00


	//----- nvinfo : EIATTR_KPARAM_INFO
	.align		4
.L_29:
        /*0098*/ 	.byte	0x04, 0x17
        /*009a*/ 	.short	(.L_31 - .L_30)
.L_30:
        /*009c*/ 	.word	0x00000000
        /*00a0*/ 	.short	0x000d
        /*00a2*/ 	.short	0x0068
        /*00a4*/ 	.byte	0x00, 0xf4, 0x21, 0x00


	//----- nvinfo : EIATTR_KPARAM_INFO
	.align		4
.L_31:
        /*00a8*/ 	.byte	0x04, 0x17
        /*00aa*/ 	.short	(.L_33 - .L_32)
.L_32:
        /*00ac*/ 	.word	0x00000000
        /*00b0*/ 	.short	0x000c
        /*00b2*/ 	.short	0x0060
        /*00b4*/ 	.byte	0x00, 0xf4, 0x21, 0x00


	//----- nvinfo : EIATTR_KPARAM_INFO
	.align		4
.L_33:
        /*00b8*/ 	.byte	0x04, 0x17
        /*00ba*/ 	.short	(.L_35 - .L_34)
.L_34:
        /*00bc*/ 	.word	0x00000000
        /*00c0*/ 	.short	0x000b
        /*00c2*/ 	.short	0x0058
        /*00c4*/ 	.byte	0x00, 0xf4, 0x21, 0x00


	//----- nvinfo : EIATTR_KPARAM_INFO
	.align		4
.L_35:
        /*00c8*/ 	.byte	0x04, 0x17
        /*00ca*/ 	.short	(.L_37 - .L_36)
.L_36:
        /*00cc*/ 	.word	0x00000000
        /*00d0*/ 	.short	0x000a
        /*00d2*/ 	.short	0x0050
        /*00d4*/ 	.byte	0x00, 0xf4, 0x21, 0x00


	//----- nvinfo : EIATTR_KPARAM_INFO
	.align		4
.L_37:
        /*00d8*/ 	.byte	0x04, 0x17
        /*00da*/ 	.short	(.L_39 - .L_38)
.L_38:
        /*00dc*/ 	.word	0x00000000
        /*00e0*/ 	.short	0x0009
        /*00e2*/ 	.short	0x0048
        /*00e4*/ 	.byte	0x00, 0xf4, 0x21, 0x00


	//----- nvinfo : EIATTR_KPARAM_INFO
	.align		4
.L_39:
        /*00e8*/ 	.byte	0x04, 0x17
        /*00ea*/ 	.short	(.L_41 - .L_40)
.L_40:
        /*00ec*/ 	.word	0x00000000
        /*00f0*/ 	.short	0x0008
        /*00f2*/ 	.short	0x0040
        /*00f4*/ 	.byte	0x00, 0xf4, 0x21, 0x00


	//----- nvinfo : EIATTR_KPARAM_INFO
	.align		4
.L_41:
        /*00f8*/ 	.byte	0x04, 0x17
        /*00fa*/ 	.short	(.L_43 - .L_42)
.L_42:
        /*00fc*/ 	.word	0x00000000
        /*0100*/ 	.short	0x0007
        /*0102*/ 	.short	0x0038
        /*0104*/ 	.byte	0x00, 0xf4, 0x21, 0x00


	//----- nvinfo : EIATTR_KPARAM_INFO
	.align		4
.L_43:
        /*0108*/ 	.byte	0x04, 0x17
        /*010a*/ 	.short	(.L_45 - .L_44)
.L_44:
        /*010c*/ 	.word	0x00000000
        /*0110*/ 	.short	0x0006
        /*0112*/ 	.short	0x0030
        /*0114*/ 	.byte	0x00, 0xf4, 0x21, 0x00


	//----- nvinfo : EIATTR_KPARAM_INFO
	.align		4
.L_45:
        /*0118*/ 	.byte	0x04, 0x17
        /*011a*/ 	.short	(.L_47 - .L_46)
.L_46:
        /*011c*/ 	.word	0x00000000
        /*0120*/ 	.short	0x0005
        /*0122*/ 	.short	0x0028
        /*0124*/ 	.byte	0x00, 0xf4, 0x21, 0x00


	//----- nvinfo : EIATTR_KPARAM_INFO
	.align		4
.L_47:
        /*0128*/ 	.byte	0x04, 0x17
        /*012a*/ 	.short	(.L_49 - .L_48)
.L_48:
        /*012c*/ 	.word	0x00000000
        /*0130*/ 	.short	0x0004
        /*0132*/ 	.short	0x0020
        /*0134*/ 	.byte	0x00, 0xf4, 0x21, 0x00


	//----- nvinfo : EIATTR_KPARAM_INFO
	.align		4
.L_49:
        /*0138*/ 	.byte	0x04, 0x17
        /*013a*/ 	.short	(.L_51 - .L_50)
.L_50:
        /*013c*/ 	.word	0x00000000
        /*0140*/ 	.short	0x0003
        /*0142*/ 	.short	0x0018
        /*0144*/ 	.byte	0x00, 0xf4, 0x21, 0x00


	//----- nvinfo : EIATTR_KPARAM_INFO
	.align		4
.L_51:
        /*0148*/ 	.byte	0x04, 0x17
        /*014a*/ 	.short	(.L_53 - .L_52)
.L_52:
        /*014c*/ 	.word	0x00000000
        /*0150*/ 	.short	0x0002
        /*0152*/ 	.short	0x0010
        /*0154*/ 	.byte	0x00, 0xf4, 0x21, 0x00


	//----- nvinfo : EIATTR_KPARAM_INFO
	.align		4
.L_53:
        /*0158*/ 	.byte	0x04, 0x17
        /*015a*/ 	.short	(.L_55 - .L_54)
.L_54:
        /*015c*/ 	.word	0x00000000
        /*0160*/ 	.short	0x0001
        /*0162*/ 	.short	0x0008
        /*0164*/ 	.byte	0x00, 0xf4, 0x21, 0x00


	//----- nvinfo : EIATTR_KPARAM_INFO
	.align		4
.L_55:
        /*0168*/ 	.byte	0x04, 0x17
        /*016a*/ 	.short	(.L_57 - .L_56)
.L_56:
        /*016c*/ 	.word	0x00000000
        /*0170*/ 	.short	0x0000
        /*0172*/ 	.short	0x0000
        /*0174*/ 	.byte	0x00, 0xf4, 0x21, 0x00


	//----- nvinfo : EIATTR_SPARSE_MMA_MASK
	.align		4
.L_57:
        /*0178*/ 	.byte	0x03, 0x50
        /*017a*/ 	.short	0x0000


	//----- nvinfo : EIATTR_MAXREG_COUNT
	.align		4
        /*017c*/ 	.byte	0x03, 0x1b
        /*017e*/ 	.short	0x00ff


	//----- nvinfo : EIATTR_EXIT_INSTR_OFFSETS
	.align		4
        /*0180*/ 	.byte	0x04, 0x1c
        /*0182*/ 	.short	(.L_59 - .L_58)


	//   ....[0]....
.L_58:
        /*0184*/ 	.word	0x00004210


	//   ....[1]....
        /*0188*/ 	.word	0x00004230


	//----- nvinfo : EIATTR_REQNTID
	.align		4
.L_59:
        /*018c*/ 	.byte	0x04, 0x10
        /*018e*/ 	.short	(.L_61 - .L_60)
.L_60:
        /*0190*/ 	.word	0x00000080
        /*0194*/ 	.word	0x00000001
        /*0198*/ 	.word	0x00000001


	//----- nvinfo : EIATTR_CBANK_PARAM_SIZE
	.align		4
.L_61:
        /*019c*/ 	.byte	0x03, 0x19
        /*019e*/ 	.short	0x00b4


	//----- nvinfo : EIATTR_PARAM_CBANK
	.align		4
        /*01a0*/ 	.byte	0x04, 0x0a
        /*01a2*/ 	.short	(.L_63 - .L_62)
	.align		4
.L_62:
        /*01a4*/ 	.word	index@(.nv.constant0.triton_poi_fused_cat_3)
        /*01a8*/ 	.short	0x0210
        /*01aa*/ 	.short	0x00b4


	//----- nvinfo : EIATTR_SW_WAR
	.align		4
.L_63:
        /*01ac*/ 	.byte	0x04, 0x36
        /*01ae*/ 	.short	(.L_65 - .L_64)
.L_64:
        /*01b0*/ 	.word	0x00000008
.L_65:


//--------------------- .nv.callgraph             --------------------------
	.section	.nv.callgraph,"",@"SHT_CUDA_CALLGRAPH"
	.align	4
	.sectionentsize	8
	.align		4
        /*0000*/ 	.word	0x00000000
	.align		4
        /*0004*/ 	.word	0xffffffff
	.align		4
        /*0008*/ 	.word	0x00000000
	.align		4
        /*000c*/ 	.word	0xfffffffe
	.align		4
        /*0010*/ 	.word	0x00000000
	.align		4
        /*0014*/ 	.word	0xfffffffd
	.align		4
        /*0018*/ 	.word	0x00000000
	.align		4
        /*001c*/ 	.word	0xfffffffc


//--------------------- .nv.constant4             --------------------------
	.section	.nv.constant4,"a",@progbits
	.align	8
	.align		8
.nv.constant4:
        /*0000*/ 	.dword	_$_str
	.align		8
        /*0008*/ 	.dword	_$_str_$_2


//--------------------- .text.triton_poi_fused_cat_3 --------------------------
	.section	.text.triton_poi_fused_cat_3,"ax",@progbits
	.align	128
        .global         triton_poi_fused_cat_3
        .type           triton_poi_fused_cat_3,@function
        .size           triton_poi_fused_cat_3,(.L_x_1 - triton_poi_fused_cat_3)
        .other          triton_poi_fused_cat_3,@"STO_CUDA_ENTRY STV_DEFAULT"
triton_poi_fused_cat_3:
.text.triton_poi_fused_cat_3:
[----:B------:R-:W0:Y:S01]  /*0000*/  LDC R1, c[0x0][0x28] ;  /* 0x00000a00ff017b82 */ /* 0x000e220000000800 */
[----:B------:R-:W1:Y:S07]  /*0010*/  S2R R0, SR_TID.X ;  /* 0x0000000000007919 */ /* 0x000e6e0000002100 */
[----:B------:R-:W2:Y:S01]  /*0020*/  LDC.64 R12, c[0x0][0x220] ;  /* 0x00008800ff0c7b82 */ /* 0x000ea20000000a00 */
[----:B------:R-:W-:Y:S02]  /*0030*/  CS2R R8, SRZ ;  /* 0x0000000000087805 */ /* 0x000fe4000001ff00 */
[----:B------:R-:W-:Y:S01]  /*0040*/  CS2R R10, SRZ ;  /* 0x00000000000a7805 */ /* 0x000fe2000001ff00 */
[----:B------:R-:W3:Y:S01]  /*0050*/  S2R R3, SR_CTAID.X ;  /* 0x0000000000037919 */ /* 0x000ee20000002500 */
[----:B------:R-:W-:Y:S01]  /*0060*/  ULDC.64 UR4, c[0x0][0x208] ;  /* 0x0000820000047ab9 */ /* 0x000fe20000000a00 */
[----:B------:R-:W-:Y:S01]  /*0070*/  CS2R R6, SRZ ;  /* 0x0000000000067805 */ /* 0x000fe2000001ff00 */
[----:B------:R-:W-:Y:S01]  /*0080*/  ULDC.64 UR6, c[0x0][0x288] ;  /* 0x0000a20000067ab9 */ /* 0x000fe20000000a00 */
[----:B------:R-:W-:Y:S01]  /*0090*/  IMAD.MOV.U32 R41, RZ, RZ, 0x3e800000 ;  /* 0x3e800000ff297424 */ /* 0x000fe200078e00ff */
[----:B------:R-:W4:Y:S08]  /*00a0*/  LDC.64 R34, c[0x0][0x290] ;  /* 0x0000a400ff227b82 */ /* 0x000f300000000a00 */
[----:B------:R-:W5:Y:S08]  /*00b0*/  LDC.64 R28, c[0x0][0x298] ;  /* 0x0000a600ff1c7b82 */ /* 0x000f700000000a00 */
[----:B------:R-:W4:Y:S01]  /*00c0*/  LDC.64 R54, c[0x0][0x2a0] ;  /* 0x0000a800ff367b82 */ /* 0x000f220000000a00 */
[----:B------:R-:W-:-:S02]  /*00d0*/  CS2R R24, SRZ ;  /* 0x0000000000187805 */ /* 0x000fc4000001ff00 */
[----:B------:R-:W-:Y:S02]  /*00e0*/  CS2R R26, SRZ ;  /* 0x00000000001a7805 */ /* 0x000fe4000001ff00 */
[----:B------:R-:W-:Y:S02]  /*00f0*/  CS2R R18, SRZ ;  /* 0x0000000000127805 */ /* 0x000fe4000001ff00 */
[----:B------:R-:W-:Y:S02]  /*0100*/  CS2R R20, SRZ ;  /* 0x0000000000147805 */ /* 0x000fe4000001ff00 */
[----:B------:R-:W-:Y:S01]  /*0110*/  CS2R R22, SRZ ;  /* 0x0000000000167805 */ /* 0x000fe2000001ff00 */
[----:B------:R-:W-:Y:S01]  /*0120*/  ULDC.64 UR8, c[0x0][0x2b0] ;  /* 0x0000ac0000087ab9 */ /* 0x000fe20000000a00 */
[----:B-1----:R-:W-:-:S05]  /*0130*/  IMAD.SHL.U32 R0, R0, 0x4, RZ ;  /* 0x0000000400007824 */ /* 0x002fca00078e00ff */
[----:B------:R-:W-:-:S05]  /*0140*/  LOP3.LUT R0, R0, 0x1fc, RZ, 0xc0, !PT ;  /* 0x000001fc00007812 */ /* 0x000fca00078ec0ff */
[----:B---3--:R-:W-:-:S04]  /*0150*/  IMAD R38, R3, 0x400, R0 ;  /* 0x0000040003267824 */ /* 0x008fc800078e0200 */
[----:B------:R-:W-:-:S04]  /*0160*/  IMAD.HI R0, R38, 0x7f807f81, RZ ;  /* 0x7f807f8126007827 */ /* 0x000fc800078e02ff */
[----:B------:R-:W-:Y:S01]  /*0170*/  VIADD R36, R38, 0x200 ;  /* 0x0000020026247836 */ /* 0x000fe20000000000 */
[----:B------:R-:W-:-:S04]  /*0180*/  SHF.R.U32.HI R3, RZ, 0x1f, R0 ;  /* 0x0000001fff037819 */ /* 0x000fc80000011600 */
[----:B------:R-:W-:-:S05]  /*0190*/  LEA.HI.SX32 R15, R0, R3, 0x17 ;  /* 0x00000003000f7211 */ /* 0x000fca00078fbaff */
[----:B------:R-:W-:-:S04]  /*01a0*/  IMAD R37, R15, -0x404, R38 ;  /* 0xfffffbfc0f257824 */ /* 0x000fc800078e0226 */
[C---:B--2---:R-:W-:Y:S01]  /*01b0*/  IMAD.WIDE R2, R37.reuse, 0x4, R12 ;  /* 0x0000000425027825 */ /* 0x044fe200078e020c */
[----:B------:R-:W-:-:S04]  /*01c0*/  ISETP.GE.AND P0, PT, R37, 0x100, PT ;  /* 0x000001002500780c */ /* 0x000fc80003f06270 */
[----:B------:R-:W-:Y:S01]  /*01d0*/  ISETP.LT.AND P2, PT, R38, 0x10100, !P0 ;  /* 0x000101002600780c */ /* 0x000fe20004741270 */
[----:B------:R-:W-:-:S05]  /*01e0*/  IMAD.HI R0, R36, 0x7f807f81, RZ ;  /* 0x7f807f8124007827 */ /* 0x000fca00078e02ff */
[----:B------:R-:W-:-:S07]  /*01f0*/  SHF.R.U32.HI R5, RZ, 0x1f, R0 ;  /* 0x0000001fff057819 */ /* 0x000fce0000011600 */
[----:B------:R1:W2:Y:S01]  /*0200*/  @P2 LDG.E.EL.128 R8, desc[UR4][R2.64] ;  /* 0x0000000402082981 */ /* 0x0002a2000c2e1d00 */
[----:B------:R-:W-:Y:S02]  /*0210*/  LEA.HI.SX32 R17, R0, R5, 0x17 ;  /* 0x0000000500117211 */ /* 0x000fe400078fbaff */
[----:B------:R-:W-:-:S03]  /*0220*/  CS2R R4, SRZ ;  /* 0x0000000000047805 */ /* 0x000fc6000001ff00 */
[----:B------:R-:W-:-:S04]  /*0230*/  IMAD R39, R17, -0x404, R36 ;  /* 0xfffffbfc11277824 */ /* 0x000fc800078e0224 */
[C---:B-1----:R-:W-:Y:S01]  /*0240*/  IMAD.WIDE R2, R39.reuse, 0x4, R12 ;  /* 0x0000000427027825 */ /* 0x042fe200078e020c */
[----:B------:R-:W-:-:S04]  /*0250*/  ISETP.GE.AND P0, PT, R39, 0x100, PT ;  /* 0x000001002700780c */ /* 0x000fc80003f06270 */
[----:B------:R-:W-:-:S13]  /*0260*/  ISETP.LT.AND P0, PT, R36, 0x10100, !P0 ;  /* 0x000101002400780c */ /* 0x000fda0004701270 */
[----:B------:R1:W3:Y:S01]  /*0270*/  @P0 LDG.E.EL.128 R4, desc[UR4][R2.64] ;  /* 0x0000000402040981 */ /* 0x0002e2000c2e1d00 */
[----:B------:R-:W-:Y:S01]  /*0280*/  IMAD.SHL.U32 R96, R15, 0x100, RZ ;  /* 0x000001000f607824 */ /* 0x000fe200078e00ff */
[----:B------:R-:W-:Y:S01]  /*0290*/  SHF.R.S32.HI R13, RZ, 0x1f, R37 ;  /* 0x0000001fff0d7819 */ /* 0x000fe20000011425 */
[----:B------:R-:W-:Y:S01]  /*02a0*/  IMAD.SHL.U32 R100, R17, 0x100, RZ ;  /* 0x0000010011647824 */ /* 0x000fe200078e00ff */
[C---:B------:R-:W-:Y:S01]  /*02b0*/  LOP3.LUT R67, R39.reuse, 0xffffff00, RZ, 0xc0, !PT ;  /* 0xffffff0027437812 */ /* 0x040fe200078ec0ff */
[C---:B----4-:R-:W-:Y:S01]  /*02c0*/  IMAD.WIDE R30, R39.reuse, 0x4, R34 ;  /* 0x00000004271e7825 */ /* 0x050fe200078e0222 */
[----:B------:R-:W-:Y:S02]  /*02d0*/  IADD3 R42, P1, R37, R96, RZ ;  /* 0x00000060252a7210 */ /* 0x000fe40007f3e0ff */
[----:B------:R-:W-:Y:S02]  /*02e0*/  CS2R R14, SRZ ;  /* 0x00000000000e7805 */ /* 0x000fe4000001ff00 */
[----:B------:R-:W-:Y:S01]  /*02f0*/  P2R R97, PR, RZ, 0x4 ;  /* 0x00000004ff617803 */ /* 0x000fe20000000000 */
[----:B-----5:R-:W-:Y:S01]  /*0300*/  IMAD.WIDE R32, R39, 0x4, R28 ;  /* 0x0000000427207825 */ /* 0x020fe200078e021c */
[----:B------:R-:W-:-:S02]  /*0310*/  LEA.HI.X.SX32 R13, R96, R13, 0x1, P1 ;  /* 0x0000000d600d7211 */ /* 0x000fc400008f0eff */
[----:B------:R-:W-:Y:S01]  /*0320*/  IADD3 R40, P1, R39, R100, RZ ;  /* 0x0000006427287210 */ /* 0x000fe20007f3e0ff */
[----:B-1----:R-:W-:Y:S01]  /*0330*/  IMAD.HI R2, R36, 0x7f807f81, RZ ;  /* 0x7f807f8124027827 */ /* 0x002fe200078e02ff */
[C---:B------:R-:W-:Y:S02]  /*0340*/  SHF.L.U64.HI R0, R42.reuse, 0x2, R13 ;  /* 0x000000022a007819 */ /* 0x040fe4000001020d */
[----:B------:R-:W-:Y:S02]  /*0350*/  CS2R R12, SRZ ;  /* 0x00000000000c7805 */ /* 0x000fe4000001ff00 */
[----:B------:R-:W-:Y:S01]  /*0360*/  SHF.R.S32.HI R3, RZ, 0x1f, R39 ;  /* 0x0000001fff037819 */ /* 0x000fe20000011427 */
[----:B------:R-:W-:Y:S02]  /*0370*/  IMAD.SHL.U32 R42, R42, 0x4, RZ ;  /* 0x000000042a2a7824 */ /* 0x000fe400078e00ff */
[----:B------:R-:W-:Y:S01]  /*0380*/  IMAD.SHL.U32 R43, R40, 0x4, RZ ;  /* 0x00000004282b7824 */ /* 0x000fe200078e00ff */
[----:B------:R-:W-:-:S02]  /*0390*/  LEA.HI.X.SX32 R3, R100, R3, 0x1, P1 ;  /* 0x0000000364037211 */ /* 0x000fc400008f0eff */
[----:B------:R-:W-:Y:S02]  /*03a0*/  IADD3 R58, P3, R42, UR6, RZ ;  /* 0x000000062a3a7c10 */ /* 0x000fe4000ff7e0ff */
[----:B------:R-:W-:Y:S02]  /*03b0*/  SHF.L.U64.HI R40, R40, 0x2, R3 ;  /* 0x0000000228287819 */ /* 0x000fe40000010203 */
[----:B------:R-:W-:Y:S02]  /*03c0*/  IADD3.X R59, R0, UR7, RZ, P3, !PT ;  /* 0x00000007003b7c10 */ /* 0x000fe40009ffe4ff */
[----:B------:R-:W-:Y:S02]  /*03d0*/  IADD3 R62, P3, R43, UR6, RZ ;  /* 0x000000062b3e7c10 */ /* 0x000fe4000ff7e0ff */
[----:B------:R-:W-:Y:S02]  /*03e0*/  SHF.R.U32.HI R3, RZ, 0x1f, R2 ;  /* 0x0000001fff037819 */ /* 0x000fe40000011602 */
[----:B------:R-:W-:-:S02]  /*03f0*/  IADD3.X R63, R40, UR7, RZ, P3, !PT ;  /* 0x00000007283f7c10 */ /* 0x000fc40009ffe4ff */
[----:B------:R-:W-:Y:S02]  /*0400*/  CS2R R16, SRZ ;  /* 0x0000000000107805 */ /* 0x000fe4000001ff00 */
[----:B------:R-:W-:Y:S02]  /*0410*/  LEA.HI.SX32 R49, R2, R3, 0x17 ;  /* 0x0000000302317211 */ /* 0x000fe400078fbaff */
[----:B--2---:R-:W-:Y:S01]  /*0420*/  SEL R8, R8, RZ, P2 ;  /* 0x000000ff08087207 */ /* 0x004fe20001000000 */
[----:B------:R-:W1:Y:S01]  /*0430*/  LDC.64 R2, c[0x0][0x2a8] ;  /* 0x0000aa00ff027b82 */ /* 0x000e620000000a00 */
[----:B------:R-:W-:Y:S02]  /*0440*/  SEL R9, R9, RZ, P2 ;  /* 0x000000ff09097207 */ /* 0x000fe40001000000 */
[----:B------:R-:W-:Y:S01]  /*0450*/  SEL R10, R10, RZ, P2 ;  /* 0x000000ff0a0a7207 */ /* 0x000fe20001000000 */
[----:B------:R-:W-:Y:S01]  /*0460*/  FADD R57, R8, 9.9999997473787516356e-06 ;  /* 0x3727c5ac08397421 */ /* 0x000fe20000000000 */
[----:B------:R-:W-:Y:S01]  /*0470*/  SEL R11, R11, RZ, P2 ;  /* 0x000000ff0b0b7207 */ /* 0x000fe20001000000 */
[----:B------:R-:W-:Y:S01]  /*0480*/  FADD R44, R9, 9.9999997473787516356e-06 ;  /* 0x3727c5ac092c7421 */ /* 0x000fe20000000000 */
[----:B------:R-:W-:Y:S01]  /*0490*/  CS2R R8, SRZ ;  /* 0x0000000000087805 */ /* 0x000fe2000001ff00 */
[----:B------:R-:W-:Y:S01]  /*04a0*/  FADD R45, R10, 9.9999997473787516356e-06 ;  /* 0x3727c5ac0a2d7421 */ /* 0x000fe20000000000 */
[----:B---3--:R-:W-:Y:S01]  /*04b0*/  SEL R4, R4, RZ, P0 ;  /* 0x000000ff04047207 */ /* 0x008fe20000000000 */
[----:B------:R-:W2:Y:S01]  /*04c0*/  MUFU.SQRT R57, R57 ;  /* 0x0000003900397308 */ /* 0x000ea20000002000 */
[----:B------:R-:W-:Y:S01]  /*04d0*/  FADD R48, R11, 9.9999997473787516356e-06 ;  /* 0x3727c5ac0b307421 */ /* 0x000fe20000000000 */
[----:B------:R-:W-:-:S02]  /*04e0*/  CS2R R10, SRZ ;  /* 0x00000000000a7805 */ /* 0x000fc4000001ff00 */
[----:B------:R-:W-:Y:S01]  /*04f0*/  SEL R5, R5, RZ, P0 ;  /* 0x000000ff05057207 */ /* 0x000fe20000000000 */
[----:B------:R-:W-:Y:S01]  /*0500*/  FADD R4, R4, 9.9999997473787516356e-06 ;  /* 0x3727c5ac04047421 */ /* 0x000fe20000000000 */
[----:B------:R-:W-:Y:S02]  /*0510*/  SEL R6, R6, RZ, P0 ;  /* 0x000000ff06067207 */ /* 0x000fe40000000000 */
[----:B------:R-:W-:Y:S01]  /*0520*/  SEL R7, R7, RZ, P0 ;  /* 0x000000ff07077207 */ /* 0x000fe20000000000 */
[----:B------:R-:W3:Y:S01]  /*0530*/  MUFU.SQRT R44, R44 ;  /* 0x0000002c002c7308 */ /* 0x000ee20000002000 */
[C---:B------:R-:W-:Y:S01]  /*0540*/  LOP3.LUT R71, R37.reuse, 0xffffff00, RZ, 0xc0, !PT ;  /* 0xffffff0025477812 */ /* 0x040fe200078ec0ff */
[----:B------:R-:W-:Y:S01]  /*0550*/  IMAD.WIDE R28, R37, 0x4, R28 ;  /* 0x00000004251c7825 */ /* 0x000fe200078e021c */
[----:B------:R-:W-:Y:S01]  /*0560*/  ULDC.64 UR6, c[0x0][0x260] ;  /* 0x0000980000067ab9 */ /* 0x000fe20000000a00 */
[----:B--2---:R-:W-:-:S04]  /*0570*/  FSETP.GT.AND P1, PT, R57, 8.50705917302346158658e+37, PT ;  /* 0x7e8000003900780b */ /* 0x004fc80003f24000 */
[----:B------:R-:W2:Y:S01]  /*0580*/  MUFU.SQRT R45, R45 ;  /* 0x0000002d002d7308 */ /* 0x000ea20000002000 */
[----:B------:R-:W-:Y:S02]  /*0590*/  FSETP.GEU.AND P4, PT, R57, 1.175494350822287508e-38, PT ;  /* 0x008000003900780b */ /* 0x000fe40003f8e000 */
[----:B------:R-:W-:Y:S02]  /*05a0*/  FSEL R53, R41, 1, P1 ;  /* 0x3f80000029357808 */ /* 0x000fe40000800000 */
[----:B---3--:R-:W-:-:S03]  /*05b0*/  FSETP.GT.AND P3, PT, R44, 8.50705917302346158658e+37, PT ;  /* 0x7e8000002c00780b */ /* 0x008fc60003f64000 */
[----:B------:R-:W3:Y:S01]  /*05c0*/  MUFU.SQRT R48, R48 ;  /* 0x0000003000307308 */ /* 0x000ee20000002000 */
[----:B------:R-:W-:Y:S01]  /*05d0*/  FSEL R50, R41, 1, P3 ;  /* 0x3f80000029327808 */ /* 0x000fe20001800000 */
[----:B------:R-:W-:Y:S01]  /*05e0*/  @P1 FMUL R57, R57, 0.25 ;  /* 0x3e80000039391820 */ /* 0x000fe20000400000 */
[----:B------:R-:W-:-:S03]  /*05f0*/  FSETP.GEU.AND P1, PT, R44, 1.175494350822287508e-38, PT ;  /* 0x008000002c00780b */ /* 0x000fc60003f2e000 */
[----:B------:R-:W-:Y:S01]  /*0600*/  @!P4 FMUL R53, R53, 16777216 ;  /* 0x4b8000003535c820 */ /* 0x000fe20000400000 */
[----:B------:R-:W-:Y:S01]  /*0610*/  @!P4 FMUL R57, R57, 16777216 ;  /* 0x4b8000003939c820 */ /* 0x000fe20000400000 */
[C---:B--2---:R-:W-:Y:S01]  /*0620*/  FSETP.GT.AND P4, PT, R45.reuse, 8.50705917302346158658e+37, PT ;  /* 0x7e8000002d00780b */ /* 0x044fe20003f84000 */
[----:B------:R2:W4:Y:S01]  /*0630*/  MUFU.SQRT R47, R4 ;  /* 0x00000004002f7308 */ /* 0x0005220000002000 */
[----:B------:R-:W-:Y:S01]  /*0640*/  @P3 FMUL R44, R44, 0.25 ;  /* 0x3e8000002c2c3820 */ /* 0x000fe20000400000 */
[----:B------:R-:W-:Y:S02]  /*0650*/  FSETP.GEU.AND P3, PT, R45, 1.175494350822287508e-38, PT ;  /* 0x008000002d00780b */ /* 0x000fe40003f6e000 */
[----:B------:R-:W-:-:S03]  /*0660*/  FSEL R51, R41, 1, P4 ;  /* 0x3f80000029337808 */ /* 0x000fc60002000000 */
[----:B------:R-:W-:Y:S01]  /*0670*/  @!P1 FMUL R44, R44, 16777216 ;  /* 0x4b8000002c2c9820 */ /* 0x000fe20000400000 */
[----:B------:R-:W-:Y:S01]  /*0680*/  @!P1 FMUL R50, R50, 16777216 ;  /* 0x4b80000032329820 */ /* 0x000fe20000400000 */
[----:B---3--:R-:W-:Y:S01]  /*0690*/  FSETP.GT.AND P1, PT, R48, 8.50705917302346158658e+37, PT ;  /* 0x7e8000003000780b */ /* 0x008fe20003f24000 */
[----:B--2---:R-:W-:Y:S02]  /*06a0*/  VIADD R4, R38, 0x200 ;  /* 0x0000020026047836 */ /* 0x004fe40000000000 */
[----:B------:R-:W-:Y:S01]  /*06b0*/  @P4 FMUL R45, R45, 0.25 ;  /* 0x3e8000002d2d4820 */ /* 0x000fe20000400000 */
[----:B------:R-:W-:Y:S02]  /*06c0*/  FSETP.GEU.AND P4, PT, R48, 1.175494350822287508e-38, PT ;  /* 0x008000003000780b */ /* 0x000fe40003f8e000 */
[----:B------:R-:W-:Y:S01]  /*06d0*/  FSEL R52, R41, 1, P1 ;  /* 0x3f80000029347808 */ /* 0x000fe20000800000 */
[----:B------:R-:W-:Y:S01]  /*06e0*/  @!P3 FMUL R45, R45, 16777216 ;  /* 0x4b8000002d2db820 */ /* 0x000fe20000400000 */
[----:B------:R-:W-:Y:S01]  /*06f0*/  @!P3 FMUL R51, R51, 16777216 ;  /* 0x4b8000003333b820 */ /* 0x000fe20000400000 */
[----:B----4-:R-:W-:Y:S01]  /*0700*/  FSETP.GT.AND P3, PT, R47, 8.50705917302346158658e+37, PT ;  /* 0x7e8000002f00780b */ /* 0x010fe20003f64000 */
[----:B------:R-:W-:Y:S01]  /*0710*/  IMAD R49, R49, -0x404, R4 ;  /* 0xfffffbfc31317824 */ /* 0x000fe200078e0204 */
[----:B------:R-:W-:-:S02]  /*0720*/  FSETP.GEU.AND P2, PT, R47, 1.175494350822287508e-38, PT ;  /* 0x008000002f00780b */ /* 0x000fc40003f4e000 */
[----:B------:R-:W-:Y:S01]  /*0730*/  FSEL R46, R41, 1, P3 ;  /* 0x3f800000292e7808 */ /* 0x000fe20001800000 */
[----:B------:R-:W-:Y:S01]  /*0740*/  @P1 FMUL R48, R48, 0.25 ;  /* 0x3e80000030301820 */ /* 0x000fe20000400000 */
[----:B------:R-:W-:Y:S01]  /*0750*/  ISETP.NE.AND P1, PT, R67, 0x300, PT ;  /* 0x000003004300780c */ /* 0x000fe20003f25270 */
[----:B0-----:R-:W-:-:S04]  /*0760*/  IMAD.WIDE R60, R49, 0x4, R54 ;  /* 0x00000004313c7825 */ /* 0x001fc800078e0236 */
[----:B------:R-:W-:Y:S01]  /*0770*/  FADD R5, R5, 9.9999997473787516356e-06 ;  /* 0x3727c5ac05057421 */ /* 0x000fe20000000000 */
[----:B------:R-:W-:Y:S01]  /*0780*/  FADD R6, R6, 9.9999997473787516356e-06 ;  /* 0x3727c5ac06067421 */ /* 0x000fe20000000000 */
[----:B------:R-:W-:Y:S01]  /*0790*/  P2R R99, PR, RZ, 0x2 ;  /* 0x00000002ff637803 */ /* 0x000fe20000000000 */
[----:B------:R-:W-:Y:S01]  /*07a0*/  @!P4 FMUL R48, R48, 16777216 ;  /* 0x4b8000003030c820 */ /* 0x000fe20000400000 */
[----:B------:R-:W-:Y:S01]  /*07b0*/  @!P4 FMUL R52, R52, 16777216 ;  /* 0x4b8000003434c820 */ /* 0x000fe20000400000 */
[----:B------:R-:W-:Y:S01]  /*07c0*/  @P3 FMUL R47, R47, 0.25 ;  /* 0x3e8000002f2f3820 */ /* 0x000fe20000400000 */
[----:B------:R-:W-:Y:S02]  /*07d0*/  ISETP.LT.AND P3, PT, R36, 0x10100, !P1 ;  /* 0x000101002400780c */ /* 0x000fe40004f61270 */
[----:B------:R-:W-:-:S11]  /*07e0*/  P2R R75, PR, RZ, 0x4 ;  /* 0x00000004ff4b7803 */ /* 0x000fd60000000000 */
[----:B------:R1:W2:Y:S04]  /*07f0*/  @P3 LDG.E.EL.128 R8, desc[UR4][R30.64+-0xc00] ;  /* 0xfff400041e083981 */ /* 0x0002a8000c2e1d00 */
[----:B------:R-:W3:Y:S04]  /*0800*/  @P3 LDG.E.EL.128 R24, desc[UR4][R62.64+-0xc00] ;  /* 0xfff400043e183981 */ /* 0x000ee8000c2e1d00 */
[----:B------:R-:W4:Y:S01]  /*0810*/  @P3 LDG.E.EL.128 R12, desc[UR4][R32.64+-0xc00] ;  /* 0xfff40004200c3981 */ /* 0x000f22000c2e1d00 */
[----:B-1----:R-:W-:-:S03]  /*0820*/  IMAD.WIDE R30, R49, 0x4, R2 ;  /* 0x00000004311e7825 */ /* 0x002fc600078e0202 */
[----:B------:R-:W5:Y:S04]  /*0830*/  @P3 LDG.E.EL.128 R16, desc[UR4][R60.64+-0xc00] ;  /* 0xfff400043c103981 */ /* 0x000f68000c2e1d00 */
[----:B------:R-:W5:Y:S01]  /*0840*/  @P3 LDG.E.EL.128 R20, desc[UR4][R30.64+-0xc00] ;  /* 0xfff400041e143981 */ /* 0x000f62000c2e1d00 */
[----:B------:R-:W0:Y:S08]  /*0850*/  MUFU.SQRT R56, R5 ;  /* 0x0000000500387308 */ /* 0x000e300000002000 */
[----:B------:R-:W1:Y:S01]  /*0860*/  MUFU.SQRT R70, R6 ;  /* 0x0000000600467308 */ /* 0x000e620000002000 */
[----:B0-----:R-:W-:-:S02]  /*0870*/  FSETP.GEU.AND P1, PT, R56, 1.175494350822287508e-38, PT ;  /* 0x008000003800780b */ /* 0x001fc40003f2e000 */
[----:B------:R-:W-:Y:S02]  /*0880*/  CS2R R4, SRZ ;  /* 0x0000000000047805 */ /* 0x000fe4000001ff00 */
[----:B--2---:R-:W-:Y:S02]  /*0890*/  SEL R98, R10, RZ, P3 ;  /* 0x000000ff0a627207 */ /* 0x004fe40001800000 */
[----:B------:R-:W-:Y:S02]  /*08a0*/  SEL R93, R11, RZ, P3 ;  /* 0x000000ff0b5d7207 */ /* 0x000fe40001800000 */
[----:B---3--:R-:W-:Y:S02]  /*08b0*/  SEL R91, R24, RZ, P3 ;  /* 0x000000ff185b7207 */ /* 0x008fe40001800000 */
[----:B------:R-:W-:Y:S02]  /*08c0*/  SEL R92, R25, RZ, P3 ;  /* 0x000000ff195c7207 */ /* 0x000fe40001800000 */
[----:B------:R-:W-:-:S02]  /*08d0*/  SEL R89, R26, RZ, P3 ;  /* 0x000000ff1a597207 */ /* 0x000fc40001800000 */
[----:B------:R-:W-:Y:S02]  /*08e0*/  SEL R90, R27, RZ, P3 ;  /* 0x000000ff1b5a7207 */ /* 0x000fe40001800000 */
[----:B------:R-:W-:Y:S02]  /*08f0*/  SEL R94, R8, RZ, P3 ;  /* 0x000000ff085e7207 */ /* 0x000fe40001800000 */
[----:B------:R-:W-:Y:S02]  /*0900*/  SEL R95, R9, RZ, P3 ;  /* 0x000000ff095f7207 */ /* 0x000fe40001800000 */
[----:B----4-:R-:W-:Y:S02]  /*0910*/  SEL R12, R12, RZ, P3 ;  /* 0x000000ff0c0c7207 */ /* 0x010fe40001800000 */
[----:B------:R-:W-:Y:S02]  /*0920*/  SEL R13, R13, RZ, P3 ;  /* 0x000000ff0d0d7207 */ /* 0x000fe40001800000 */
[----:B------:R-:W-:-:S02]  /*0930*/  SEL R14, R14, RZ, P3 ;  /* 0x000000ff0e0e7207 */ /* 0x000fc40001800000 */
[----:B------:R-:W-:Y:S02]  /*0940*/  SEL R15, R15, RZ, P3 ;  /* 0x000000ff0f0f7207 */ /* 0x000fe40001800000 */
[----:B-----5:R-:W-:Y:S02]  /*0950*/  SEL R60, R16, RZ, P3 ;  /* 0x000000ff103c7207 */ /* 0x020fe40001800000 */
[----:B------:R-:W-:Y:S02]  /*0960*/  SEL R61, R17, RZ, P3 ;  /* 0x000000ff113d7207 */ /* 0x000fe40001800000 */
[----:B------:R-:W-:Y:S02]  /*0970*/  SEL R62, R18, RZ, P3 ;  /* 0x000000ff123e7207 */ /* 0x000fe40001800000 */
[----:B------:R-:W-:Y:S02]  /*0980*/  SEL R63, R19, RZ, P3 ;  /* 0x000000ff133f7207 */ /* 0x000fe40001800000 */
[----:B------:R-:W-:-:S02]  /*0990*/  SEL R65, R20, RZ, P3 ;  /* 0x000000ff14417207 */ /* 0x000fc40001800000 */
[----:B------:R-:W-:Y:S02]  /*09a0*/  SEL R64, R21, RZ, P3 ;  /* 0x000000ff15407207 */ /* 0x000fe40001800000 */
[----:B------:R-:W-:Y:S02]  /*09b0*/  SEL R69, R22, RZ, P3 ;  /* 0x000000ff16457207 */ /* 0x000fe40001800000 */
[----:B------:R-:W-:Y:S02]  /*09c0*/  SEL R68, R23, RZ, P3 ;  /* 0x000000ff17447207 */ /* 0x000fe40001800000 */
[----:B------:R-:W-:Y:S01]  /*09d0*/  FSETP.GT.AND P3, PT, R56, 8.50705917302346158658e+37, PT ;  /* 0x7e8000003800780b */ /* 0x000fe20003f64000 */
[----:B------:R-:W-:-:S03]  /*09e0*/  FADD R8, R7, 9.9999997473787516356e-06 ;  /* 0x3727c5ac07087421 */ /* 0x000fc60000000000 */
[----:B------:R-:W-:Y:S01]  /*09f0*/  FSEL R66, R41, 1, P3 ;  /* 0x3f80000029427808 */ /* 0x000fe20001800000 */
[----:B------:R-:W0:Y:S08]  /*0a00*/  MUFU.SQRT R74, R8 ;  /* 0x00000008004a7308 */ /* 0x000e300000002000 */
[----:B------:R-:W-:Y:S01]  /*0a10*/  @P3 FMUL R56, R56, 0.25 ;  /* 0x3e80000038383820 */ /* 0x000fe20000400000 */
[----:B-1----:R-:W-:-:S02]  /*0a20*/  FSETP.GT.AND P3, PT, R70, 8.50705917302346158658e+37, PT ;  /* 0x7e8000004600780b */ /* 0x002fc40003f64000 */
[----:B------:R-:W-:Y:S02]  /*0a30*/  P2R R9, PR, RZ, 0x2 ;  /* 0x00000002ff097803 */ /* 0x000fe40000000000 */
[----:B------:R-:W-:Y:S02]  /*0a40*/  FSETP.GEU.AND P1, PT, R70, 1.175494350822287508e-38, PT ;  /* 0x008000004600780b */ /* 0x000fe40003f2e000 */
[----:B------:R-:W-:-:S07]  /*0a50*/  FSEL R72, R41, 1, P3 ;  /* 0x3f80000029487808 */ /* 0x000fce0001800000 */
[----:B------:R-:W-:Y:S01]  /*0a60*/  @P3 FMUL R70, R70, 0.25 ;  /* 0x3e80000046463820 */ /* 0x000fe20000400000 */
[C---:B0-----:R-:W-:Y:S02]  /*0a70*/  FSETP.GT.AND P3, PT, R74.reuse, 8.50705917302346158658e+37, PT ;  /* 0x7e8000004a00780b */ /* 0x041fe40003f64000 */
[----:B------:R-:W-:Y:S02]  /*0a80*/  P2R R16, PR, RZ, 0x2 ;  /* 0x00000002ff107803 */ /* 0x000fe40000000000 */
[----:B------:R-:W-:Y:S02]  /*0a90*/  ISETP.NE.AND P1, PT, R71, 0x300, PT ;  /* 0x000003004700780c */ /* 0x000fe40003f25270 */
[----:B------:R-:W-:Y:S02]  /*0aa0*/  FSETP.GEU.AND P2, PT, R74, 1.175494350822287508e-38, PT ;  /* 0x008000004a00780b */ /* 0x000fe40003f4e000 */
[----:B------:R-:W-:-:S05]  /*0ab0*/  FSEL R73, R41, 1, P3 ;  /* 0x3f80000029497808 */ /* 0x000fca0001800000 */
[----:B------:R-:W-:Y:S01]  /*0ac0*/  @P3 FMUL R74, R74, 0.25 ;  /* 0x3e8000004a4a3820 */ /* 0x000fe20000400000 */
[----:B------:R-:W-:Y:S02]  /*0ad0*/  ISETP.LT.AND P3, PT, R38, 0x10100, !P1 ;  /* 0x000101002600780c */ /* 0x000fe40004f61270 */
[----:B------:R-:W-:-:S11]  /*0ae0*/  CS2R R6, SRZ ;  /* 0x0000000000067805 */ /* 0x000fd6000001ff00 */
[----:B------:R0:W2:Y:S01]  /*0af0*/  @P3 LDG.E.EL.128 R4, desc[UR4][R28.64+-0xc00] ;  /* 0xfff400041c043981 */ /* 0x0000a2000c2e1d00 */
[----:B------:R-:W-:Y:S02]  /*0b00*/  P2R R10, PR, RZ, 0x4 ;  /* 0x00000004ff0a7803 */ /* 0x000fe40000000000 */
[----:B------:R-:W-:-:S04]  /*0b10*/  ISETP.NE.AND P2, PT, R9, RZ, PT ;  /* 0x000000ff0900720c */ /* 0x000fc80003f45270 */
[----:B------:R-:W-:Y:S02]  /*0b20*/  P2R R9, PR, RZ, 0x4 ;  /* 0x00000004ff097803 */ /* 0x000fe40000000000 */
[----:B------:R-:W-:-:S04]  /*0b30*/  ISETP.NE.AND P2, PT, R75, RZ, PT ;  /* 0x000000ff4b00720c */ /* 0x000fc80003f45270 */
[----:B------:R-:W-:Y:S02]  /*0b40*/  P2R R8, PR, RZ, 0x4 ;  /* 0x00000004ff087803 */ /* 0x000fe40000000000 */
[----:B------:R-:W-:Y:S02]  /*0b50*/  P2R R11, PR, RZ, 0x1 ;  /* 0x00000001ff0b7803 */ /* 0x000fe40000000000 */
[----:B------:R-:W-:Y:S02]  /*0b60*/  ISETP.NE.AND P0, PT, R16, RZ, PT ;  /* 0x000000ff1000720c */ /* 0x000fe40003f05270 */
[----:B0-----:R-:W-:Y:S02]  /*0b70*/  CS2R R28, SRZ ;  /* 0x00000000001c7805 */ /* 0x001fe4000001ff00 */
[----:B------:R-:W-:Y:S02]  /*0b80*/  CS2R R30, SRZ ;  /* 0x00000000001e7805 */ /* 0x000fe4000001ff00 */
[----:B------:R-:W-:-:S02]  /*0b90*/  CS2R R32, SRZ ;  /* 0x0000000000207805 */ /* 0x000fc4000001ff00 */
[----:B--2---:R-:W-:Y:S02]  /*0ba0*/  SEL R4, R4, RZ, P3 ;  /* 0x000000ff04047207 */ /* 0x004fe40001800000 */
[----:B------:R-:W-:-:S03]  /*0bb0*/  SEL R5, R5, RZ, P3 ;  /* 0x000000ff05057207 */ /* 0x000fc60001800000 */
[----:B------:R-:W-:-:S04]  /*0bc0*/  FADD R4, R4, 9.9999997473787516356e-06 ;  /* 0x3727c5ac04047421 */ /* 0x000fc80000000000 */
[----:B------:R0:W1:Y:S01]  /*0bd0*/  MUFU.SQRT R76, R4 ;  /* 0x00000004004c7308 */ /* 0x0000620000002000 */
[----:B------:R-:W-:-:S07]  /*0be0*/  FADD R5, R5, 9.9999997473787516356e-06 ;  /* 0x3727c5ac05057421 */ /* 0x000fce0000000000 */
[----:B------:R2:W3:Y:S01]  /*0bf0*/  MUFU.SQRT R77, R5 ;  /* 0x00000005004d7308 */ /* 0x0004e20000002000 */
[----:B0-----:R-:W-:-:S05]  /*0c00*/  SEL R4, R6, RZ, P3 ;  /* 0x000000ff06047207 */ /* 0x001fca0001800000 */
[----:B------:R-:W-:Y:S01]  /*0c10*/  FADD R4, R4, 9.9999997473787516356e-06 ;  /* 0x3727c5ac04047421 */ /* 0x000fe20000000000 */
[----:B--2---:R-:W-:-:S03]  /*0c20*/  SEL R5, R7, RZ, P3 ;  /* 0x000000ff07057207 */ /* 0x004fc60001800000 */
[----:B------:R-:W0:Y:S01]  /*0c30*/  MUFU.SQRT R88, R4 ;  /* 0x0000000400587308 */ /* 0x000e220000002000 */
[C---:B-1----:R-:W-:Y:S01]  /*0c40*/  FSETP.GT.AND P4, PT, R76.reuse, 8.50705917302346158658e+37, PT ;  /* 0x7e8000004c00780b */ /* 0x042fe20003f84000 */
[----:B------:R-:W-:Y:S01]  /*0c50*/  FADD R13, R13, 9.9999997473787516356e-06 ;  /* 0x3727c5ac0d0d7421 */ /* 0x000fe20000000000 */
[----:B------:R-:W-:Y:S01]  /*0c60*/  FSETP.GEU.AND P1, PT, R76, 1.175494350822287508e-38, PT ;  /* 0x008000004c00780b */ /* 0x000fe20003f2e000 */
[----:B------:R-:W-:Y:S01]  /*0c70*/  FADD R5, R5, 9.9999997473787516356e-06 ;  /* 0x3727c5ac05057421 */ /* 0x000fe20000000000 */
[----:B---3--:R-:W-:Y:S01]  /*0c80*/  FSETP.GEU.AND P5, PT, R77, 1.175494350822287508e-38, PT ;  /* 0x008000004d00780b */ /* 0x008fe20003fae000 */
[----:B------:R-:W-:Y:S01]  /*0c90*/  FADD R12, R12, 9.9999997473787516356e-06 ;  /* 0x3727c5ac0c0c7421 */ /* 0x000fe20000000000 */
[----:B------:R-:W1:Y:S01]  /*0ca0*/  LDC.64 R6, c[0x0][0x218] ;  /* 0x00008600ff067b82 */ /* 0x000e620000000a00 */
[----:B------:R2:W3:Y:S01]  /*0cb0*/  MUFU.SQRT R17, R5 ;  /* 0x0000000500117308 */ /* 0x0004e20000002000 */
[----:B------:R-:W-:-:S05]  /*0cc0*/  FSEL R78, R41, 1, P4 ;  /* 0x3f800000294e7808 */ /* 0x000fca0002000000 */
[----:B------:R-:W-:Y:S01]  /*0cd0*/  @P4 FMUL R76, R76, 0.25 ;  /* 0x3e8000004c4c4820 */ /* 0x000fe20000400000 */
[----:B------:R-:W-:Y:S02]  /*0ce0*/  FSETP.GT.AND P4, PT, R77, 8.50705917302346158658e+37, PT ;  /* 0x7e8000004d00780b */ /* 0x000fe40003f84000 */
[----:B0-----:R-:W-:Y:S01]  /*0cf0*/  FSETP.GT.AND P6, PT, R88, 8.50705917302346158658e+37, PT ;  /* 0x7e8000005800780b */ /* 0x001fe20003fc4000 */
[----:B------:R-:W0:Y:S01]  /*0d00*/  MUFU.SQRT R80, R13 ;  /* 0x0000000d00507308 */ /* 0x000e220000002000 */
[----:B--2---:R-:W2:Y:S01]  /*0d10*/  LDC.64 R4, c[0x0][0x210] ;  /* 0x00008400ff047b82 */ /* 0x004ea20000000a00 */
[----:B---3--:R-:W-:Y:S02]  /*0d20*/  FSETP.GT.AND P2, PT, R17, 8.50705917302346158658e+37, PT ;  /* 0x7e8000001100780b */ /* 0x008fe40003f44000 */
[----:B------:R-:W-:-:S06]  /*0d30*/  FSEL R75, R41, 1, P4 ;  /* 0x3f800000294b7808 */ /* 0x000fcc0002000000 */
[----:B------:R-:W-:Y:S01]  /*0d40*/  @P4 FMUL R77, R77, 0.25 ;  /* 0x3e8000004d4d4820 */ /* 0x000fe20000400000 */
[C---:B------:R-:W-:Y:S01]  /*0d50*/  FSETP.GEU.AND P4, PT, R88.reuse, 1.175494350822287508e-38, PT ;  /* 0x008000005800780b */ /* 0x040fe20003f8e000 */
[----:B------:R-:W-:Y:S01]  /*0d60*/  @P6 FMUL R88, R88, 0.25 ;  /* 0x3e80000058586820 */ /* 0x000fe20000400000 */
[----:B------:R-:W-:Y:S02]  /*0d70*/  FSEL R87, R41, 1, P6 ;  /* 0x3f80000029577808 */ /* 0x000fe40003000000 */
[----:B------:R-:W-:Y:S02]  /*0d80*/  FSETP.GEU.AND P6, PT, R17, 1.175494350822287508e-38, PT ;  /* 0x008000001100780b */ /* 0x000fe40003fce000 */
[----:B------:R-:W-:Y:S01]  /*0d90*/  FSEL R16, R41, 1, P2 ;  /* 0x3f80000029107808 */ /* 0x000fe20001000000 */
[----:B------:R-:W-:Y:S01]  /*0da0*/  @P2 FMUL R17, R17, 0.25 ;  /* 0x3e80000011112820 */ /* 0x000fe20000400000 */
[----:B------:R-:W-:-:S13]  /*0db0*/  ISETP.NE.AND P2, PT, R8, RZ, PT ;  /* 0x000000ff0800720c */ /* 0x000fda0003f45270 */
[----:B------:R-:W-:Y:S01]  /*0dc0*/  @!P2 FMUL R47, R47, 16777216 ;  /* 0x4b8000002f2fa820 */ /* 0x000fe20000400000 */
[----:B------:R-:W-:Y:S01]  /*0dd0*/  @!P2 FMUL R46, R46, 16777216 ;  /* 0x4b8000002e2ea820 */ /* 0x000fe20000400000 */
[----:B------:R-:W-:Y:S01]  /*0de0*/  ISETP.NE.AND P2, PT, R9, RZ, PT ;  /* 0x000000ff0900720c */ /* 0x000fe20003f45270 */
[----:B------:R-:W-:Y:S01]  /*0df0*/  IMAD.WIDE R8, R37, 0x4, R34 ;  /* 0x0000000425087825 */ /* 0x000fe200078e0222 */
[----:B------:R-:W-:-:S04]  /*0e00*/  CS2R R34, SRZ ;  /* 0x0000000000227805 */ /* 0x000fc8000001ff00 */
[----:B------:R3:W4:Y:S04]  /*0e10*/  @P3 LDG.E.EL.128 R28, desc[UR4][R8.64+-0xc00] ;  /* 0xfff40004081c3981 */ /* 0x000728000c2e1d00 */
[----:B------:R-:W5:Y:S01]  /*0e20*/  @P3 LDG.E.EL.128 R32, desc[UR4][R58.64+-0xc00] ;  /* 0xfff400043a203981 */ /* 0x000f62000c2e1d00 */
[----:B------:R-:W-:Y:S01]  /*0e30*/  @!P4 FMUL R88, R88, 16777216 ;  /* 0x4b8000005858c820 */ /* 0x000fe20000400000 */
[----:B------:R-:W-:Y:S01]  /*0e40*/  @!P4 FMUL R87, R87, 16777216 ;  /* 0x4b8000005757c820 */ /* 0x000fe20000400000 */
[----:B------:R-:W1:Y:S01]  /*0e50*/  MUFU.SQRT R85, R12 ;  /* 0x0000000c00557308 */ /* 0x000e620000002000 */
[----:B0-----:R-:W-:Y:S01]  /*0e60*/  FSETP.GT.AND P4, PT, R80, 8.50705917302346158658e+37, PT ;  /* 0x7e8000005000780b */ /* 0x001fe20003f84000 */
[----:B------:R-:W-:Y:S01]  /*0e70*/  @!P2 FMUL R56, R56, 16777216 ;  /* 0x4b8000003838a820 */ /* 0x000fe20000400000 */
[----:B------:R-:W-:Y:S01]  /*0e80*/  @!P2 FMUL R66, R66, 16777216 ;  /* 0x4b8000004242a820 */ /* 0x000fe20000400000 */
[----:B------:R-:W-:Y:S01]  /*0e90*/  ISETP.NE.AND P2, PT, R10, RZ, PT ;  /* 0x000000ff0a00720c */ /* 0x000fe20003f45270 */
[----:B------:R-:W-:Y:S01]  /*0ea0*/  @!P5 FMUL R77, R77, 16777216 ;  /* 0x4b8000004d4dd820 */ /* 0x000fe20000400000 */
[----:B------:R-:W-:Y:S01]  /*0eb0*/  @!P5 FMUL R75, R75, 16777216 ;  /* 0x4b8000004b4bd820 */ /* 0x000fe20000400000 */
[----:B------:R-:W-:-:S02]  /*0ec0*/  FSETP.GEU.AND P5, PT, R80, 1.175494350822287508e-38, PT ;  /* 0x008000005000780b */ /* 0x000fc40003fae000 */
[----:B------:R-:W-:-:S05]  /*0ed0*/  FSEL R84, R41, 1, P4 ;  /* 0x3f80000029547808 */ /* 0x000fca0002000000 */
[----:B------:R-:W-:Y:S01]  /*0ee0*/  @P4 FMUL R80, R80, 0.25 ;  /* 0x3e80000050504820 */ /* 0x000fe20000400000 */
[----:B-1----:R-:W-:Y:S02]  /*0ef0*/  FSETP.GT.AND P4, PT, R85, 8.50705917302346158658e+37, PT ;  /* 0x7e8000005500780b */ /* 0x002fe40003f84000 */
[----:B------:R-:W-:Y:S01]  /*0f00*/  @!P2 FMUL R74, R74, 16777216 ;  /* 0x4b8000004a4aa820 */ /* 0x000fe20000400000 */
[----:B------:R-:W-:Y:S01]  /*0f10*/  @!P2 FMUL R73, R73, 16777216 ;  /* 0x4b8000004949a820 */ /* 0x000fe20000400000 */
[----:B------:R-:W-:Y:S01]  /*0f20*/  FSETP.GEU.AND P2, PT, R85, 1.175494350822287508e-38, PT ;  /* 0x008000005500780b */ /* 0x000fe20003f4e000 */
[----:B------:R-:W-:Y:S01]  /*0f30*/  @!P0 FMUL R70, R70, 16777216 ;  /* 0x4b80000046468820 */ /* 0x000fe20000400000 */
[----:B------:R-:W-:Y:S01]  /*0f40*/  @!P0 FMUL R72, R72, 16777216 ;  /* 0x4b80000048488820 */ /* 0x000fe20000400000 */
[----:B------:R-:W-:Y:S01]  /*0f50*/  ISETP.NE.AND P0, PT, R11, RZ, PT ;  /* 0x000000ff0b00720c */ /* 0x000fe20003f05270 */
[----:B------:R-:W-:Y:S01]  /*0f60*/  @!P6 FMUL R17, R17, 16777216 ;  /* 0x4b8000001111e820 */ /* 0x000fe20000400000 */
[----:B------:R-:W-:Y:S01]  /*0f70*/  FSEL R82, R41, 1, P4 ;  /* 0x3f80000029527808 */ /* 0x000fe20002000000 */
[----:B------:R-:W-:Y:S01]  /*0f80*/  FADD R14, R14, 9.9999997473787516356e-06 ;  /* 0x3727c5ac0e0e7421 */ /* 0x000fe20000000000 */
[----:B------:R-:W-:-:S02]  /*0f90*/  FADD R15, R15, 9.9999997473787516356e-06 ;  /* 0x3727c5ac0f0f7421 */ /* 0x000fc40000000000 */
[----:B------:R-:W-:Y:S01]  /*0fa0*/  @P4 FMUL R85, R85, 0.25 ;  /* 0x3e80000055554820 */ /* 0x000fe20000400000 */
[----:B------:R-:W-:Y:S02]  /*0fb0*/  IMAD.IADD R11, R39, 0x1, R100 ;  /* 0x00000001270b7824 */ /* 0x000fe400078e0264 */
[----:B------:R-:W-:-:S04]  /*0fc0*/  IMAD.HI R18, R38, 0x7f807f81, RZ ;  /* 0x7f807f8126127827 */ /* 0x000fc800078e02ff */
[----:B------:R-:W-:Y:S01]  /*0fd0*/  @!P2 FMUL R85, R85, 16777216 ;  /* 0x4b8000005555a820 */ /* 0x000fe20000400000 */
[----:B------:R-:W-:Y:S01]  /*0fe0*/  @!P2 FMUL R82, R82, 16777216 ;  /* 0x4b8000005252a820 */ /* 0x000fe20000400000 */
[----:B------:R-:W0:Y:S01]  /*0ff0*/  MUFU.RCP R17, R17 ;  /* 0x0000001100117308 */ /* 0x000e220000001000 */
[----:B------:R-:W-:Y:S02]  /*1000*/  ISETP.NE.AND P2, PT, R97, RZ, PT ;  /* 0x000000ff6100720c */ /* 0x000fe40003f45270 */
[----:B------:R-:W-:Y:S02]  /*1010*/  CS2R R20, SRZ ;  /* 0x0000000000147805 */ /* 0x000fe4000001ff00 */
[----:B------:R-:W-:Y:S02]  /*1020*/  CS2R R22, SRZ ;  /* 0x0000000000167805 */ /* 0x000fe4000001ff00 */
[----:B------:R-:W-:Y:S02]  /*1030*/  CS2R R24, SRZ ;  /* 0x0000000000187805 */ /* 0x000fe4000001ff00 */
[----:B------:R-:W-:Y:S01]  /*1040*/  CS2R R26, SRZ ;  /* 0x00000000001a7805 */ /* 0x000fe2000001ff00 */
[----:B--2---:R-:W-:Y:S01]  /*1050*/  IMAD.WIDE R10, R11, 0x4, R4 ;  /* 0x000000040b0a7825 */ /* 0x004fe200078e0204 */
[----:B------:R-:W1:Y:S01]  /*1060*/  MUFU.SQRT R86, R14 ;  /* 0x0000000e00567308 */ /* 0x000e620000002000 */
[----:B------:R-:W-:-:S02]  /*1070*/  SHF.R.U32.HI R19, RZ, 0x1f, R18 ;  /* 0x0000001fff137819 */ /* 0x000fc40000011612 */
[----:B---3--:R-:W-:Y:S01]  /*1080*/  IMAD.IADD R9, R37, 0x1, R96 ;  /* 0x0000000125097824 */ /* 0x008fe200078e0260 */
[----:B------:R2:W3:Y:S04]  /*1090*/  @P0 LDG.E.EL.128 R20, desc[UR4][R10.64] ;  /* 0x000000040a140981 */ /* 0x0004e8000c2e1d00 */
[----:B------:R0:W1:Y:S01]  /*10a0*/  MUFU.SQRT R83, R15 ;  /* 0x0000000f00537308 */ /* 0x0000620000002000 */
[----:B------:R-:W-:Y:S01]  /*10b0*/  IMAD.WIDE R4, R9, 0x4, R4 ;  /* 0x0000000409047825 */ /* 0x000fe200078e0204 */
[----:B------:R-:W-:Y:S02]  /*10c0*/  LEA.HI.SX32 R19, R18, R19, 0x17 ;  /* 0x0000001312137211 */ /* 0x000fe400078fbaff */
[----:B------:R-:W-:Y:S01]  /*10d0*/  CS2R R8, SRZ ;  /* 0x0000000000087805 */ /* 0x000fe2000001ff00 */
[----:B0-----:R-:W-:Y:S01]  /*10e0*/  IMAD.WIDE R14, R39, 0x4, R6 ;  /* 0x00000004270e7825 */ /* 0x001fe200078e0206 */
[----:B--2---:R-:W-:-:S02]  /*10f0*/  CS2R R10, SRZ ;  /* 0x00000000000a7805 */ /* 0x004fc4000001ff00 */
[----:B------:R-:W-:Y:S02]  /*1100*/  CS2R R12, SRZ ;  /* 0x00000000000c7805 */ /* 0x000fe4000001ff00 */
[----:B------:R0:W2:Y:S01]  /*1110*/  @P0 LDG.E.EL.128 R24, desc[UR4][R14.64] ;  /* 0x000000040e180981 */ /* 0x0000a2000c2e1d00 */
[----:B------:R-:W-:-:S04]  /*1120*/  IMAD.WIDE R6, R37, 0x4, R6 ;  /* 0x0000000425067825 */ /* 0x000fc800078e0206 */
[----:B------:R-:W-:Y:S01]  /*1130*/  FADD R90, R90, -R93 ;  /* 0x8000005d5a5a7221 */ /* 0x000fe20000000000 */
[----:B------:R-:W-:Y:S01]  /*1140*/  @!P6 FMUL R16, R16, 16777216 ;  /* 0x4b8000001010e820 */ /* 0x000fe20000400000 */
[----:B------:R-:W-:Y:S01]  /*1150*/  FADD R93, R91, -R94 ;  /* 0x8000005e5b5d7221 */ /* 0x000fe20000000000 */
[----:B------:R-:W-:Y:S01]  /*1160*/  IMAD R91, R19, -0x404, R38 ;  /* 0xfffffbfc135b7824 */ /* 0x000fe200078e0226 */
[----:B------:R1:W2:Y:S01]  /*1170*/  @P2 LDG.E.EL.128 R8, desc[UR4][R4.64] ;  /* 0x0000000404082981 */ /* 0x0002a2000c2e1d00 */
[----:B0-----:R-:W-:Y:S01]  /*1180*/  CS2R R14, SRZ ;  /* 0x00000000000e7805 */ /* 0x001fe2000001ff00 */
[----:B------:R-:W-:Y:S01]  /*1190*/  FMUL R94, R17, R16 ;  /* 0x00000010115e7220 */ /* 0x000fe20000400000 */
[----:B------:R-:W-:Y:S01]  /*11a0*/  IMAD.WIDE R58, R91, 0x4, R54 ;  /* 0x000000045b3a7825 */ /* 0x000fe200078e0236 */
[----:B------:R-:W-:-:S03]  /*11b0*/  CS2R R16, SRZ ;  /* 0x0000000000107805 */ /* 0x000fc6000001ff00 */
[----:B------:R0:W2:Y:S01]  /*11c0*/  @P2 LDG.E.EL.128 R12, desc[UR4][R6.64] ;  /* 0x00000004060c2981 */ /* 0x0000a2000c2e1d00 */
[----:B-1----:R-:W-:Y:S01]  /*11d0*/  CS2R R4, SRZ ;  /* 0x0000000000047805 */ /* 0x002fe2000001ff00 */
[----:B------:R-:W-:Y:S01]  /*11e0*/  IMAD.WIDE R54, R91, 0x4, R2 ;  /* 0x000000045b367825 */ /* 0x000fe200078e0202 */
[----:B0-----:R-:W-:-:S06]  /*11f0*/  CS2R R6, SRZ ;  /* 0x0000000000067805 */ /* 0x001fcc000001ff00 */
[----:B------:R2:W2:Y:S01]  /*1200*/  @P3 LDG.E.EL.128 R4, desc[UR4][R58.64+-0xc00] ;  /* 0xfff400043a043981 */ /* 0x0004a2000c2e1d00 */
[----:B----4-:R-:W-:Y:S02]  /*1210*/  SEL R18, R31, RZ, P3 ;  /* 0x000000ff1f127207 */ /* 0x010fe40001800000 */
[----:B-----5:R-:W-:-:S05]  /*1220*/  SEL R31, R35, RZ, P3 ;  /* 0x000000ff231f7207 */ /* 0x020fca0001800000 */
[----:B------:R-:W-:Y:S01]  /*1230*/  FADD R31, R31, -R18 ;  /* 0x800000121f1f7221 */ /* 0x000fe20000000000 */
[----:B------:R-:W-:-:S06]  /*1240*/  CS2R R18, SRZ ;  /* 0x0000000000127805 */ /* 0x000fcc000001ff00 */
[----:B------:R-:W4:Y:S01]  /*1250*/  @P3 LDG.E.EL.128 R16, desc[UR4][R54.64+-0xc00] ;  /* 0xfff4000436103981 */ /* 0x000f22000c2e1d00 */
[----:B------:R-:W-:Y:S02]  /*1260*/  SEL R3, R30, RZ, P3 ;  /* 0x000000ff1e037207 */ /* 0x000fe40001800000 */
[----:B------:R-:W-:-:S05]  /*1270*/  SEL R34, R34, RZ, P3 ;  /* 0x000000ff22227207 */ /* 0x000fca0001800000 */
[----:B------:R-:W-:Y:S02]  /*1280*/  FADD R34, R34, -R3 ;  /* 0x8000000322227221 */ /* 0x000fe40000000000 */
[----:B------:R-:W0:Y:S01]  /*1290*/  LDC.64 R2, c[0x0][0x228] ;  /* 0x00008a00ff027b82 */ /* 0x000e220000000a00 */
[----:B------:R-:W-:Y:S01]  /*12a0*/  SEL R33, R33, RZ, P3 ;  /* 0x000000ff21217207 */ /* 0x000fe20001800000 */
[----:B------:R-:W-:Y:S01]  /*12b0*/  FMUL R31, R94, R31 ;  /* 0x0000001f5e1f7220 */ /* 0x000fe20000400000 */
[----:B------:R-:W-:Y:S02]  /*12c0*/  SEL R32, R32, RZ, P3 ;  /* 0x000000ff20207207 */ /* 0x000fe40001800000 */
[----:B---3--:R-:W-:Y:S02]  /*12d0*/  SEL R20, R20, RZ, P0 ;  /* 0x000000ff14147207 */ /* 0x008fe40000000000 */
[----:B--2---:R-:W-:Y:S02]  /*12e0*/  SEL R58, R25, RZ, P0 ;  /* 0x000000ff193a7207 */ /* 0x004fe40000000000 */
[----:B------:R-:W-:-:S02]  /*12f0*/  SEL R35, R24, RZ, P0 ;  /* 0x000000ff18237207 */ /* 0x000fc40000000000 */
[----:B------:R-:W1:Y:S01]  /*1300*/  LDC.64 R24, c[0x0][0x230] ;  /* 0x00008c00ff187b82 */ /* 0x000e620000000a00 */
[----:B------:R-:W-:Y:S02]  /*1310*/  SEL R23, R23, RZ, P0 ;  /* 0x000000ff17177207 */ /* 0x000fe40000000000 */
[----:B------:R-:W-:Y:S01]  /*1320*/  FADD R35, R20, -R35 ;  /* 0x8000002314237221 */ /* 0x000fe20000000000 */
[----:B------:R-:W-:Y:S02]  /*1330*/  SEL R20, R27, RZ, P0 ;  /* 0x000000ff1b147207 */ /* 0x000fe40000000000 */
[----:B------:R-:W-:-:S03]  /*1340*/  SEL R22, R22, RZ, P0 ;  /* 0x000000ff16167207 */ /* 0x000fc60000000000 */
[----:B------:R-:W-:Y:S01]  /*1350*/  FADD R27, R23, -R20 ;  /* 0x80000014171b7221 */ /* 0x000fe20000000000 */
[----:B------:R-:W-:Y:S02]  /*1360*/  SEL R8, R8, RZ, P2 ;  /* 0x000000ff08087207 */ /* 0x000fe40001000000 */
[----:B------:R-:W-:Y:S02]  /*1370*/  SEL R30, R7, RZ, P3 ;  /* 0x000000ff071e7207 */ /* 0x000fe40001800000 */
[----:B------:R-:W-:Y:S02]  /*1380*/  SEL R9, R9, RZ, P2 ;  /* 0x000000ff09097207 */ /* 0x000fe40001000000 */
[----:B------:R-:W-:Y:S02]  /*1390*/  SEL R11, R11, RZ, P2 ;  /* 0x000000ff0b0b7207 */ /* 0x000fe40001000000 */
[----:B------:R-:W-:Y:S02]  /*13a0*/  SEL R10, R10, RZ, P2 ;  /* 0x000000ff0a0a7207 */ /* 0x000fe40001000000 */
[----:B------:R-:W-:-:S05]  /*13b0*/  SEL R59, R14, RZ, P2 ;  /* 0x000000ff0e3b7207 */ /* 0x000fca0001000000 */
[----:B------:R-:W-:Y:S01]  /*13c0*/  FADD R59, R10, -R59 ;  /* 0x8000003b0a3b7221 */ /* 0x000fe20000000000 */
[----:B----4-:R-:W-:Y:S02]  /*13d0*/  SEL R7, R19, RZ, P3 ;  /* 0x000000ff13077207 */ /* 0x010fe40001800000 */
[----:B------:R-:W-:Y:S02]  /*13e0*/  SEL R19, R28, RZ, P3 ;  /* 0x000000ff1c137207 */ /* 0x000fe40001800000 */
[----:B------:R-:W-:Y:S01]  /*13f0*/  SEL R28, R29, RZ, P3 ;  /* 0x000000ff1d1c7207 */ /* 0x000fe20001800000 */
[----:B------:R-:W-:Y:S01]  /*1400*/  FFMA R7, R30, R31, R7 ;  /* 0x0000001f1e077223 */ /* 0x000fe20000000007 */
[----:B------:R-:W-:Y:S01]  /*1410*/  CS2R R30, SRZ ;  /* 0x00000000001e7805 */ /* 0x000fe2000001ff00 */
[----:B------:R-:W-:Y:S02]  /*1420*/  FADD R54, R32, -R19 ;  /* 0x8000001320367221 */ /* 0x000fe40000000000 */
[----:B------:R-:W-:Y:S01]  /*1430*/  FADD R55, R33, -R28 ;  /* 0x8000001c21377221 */ /* 0x000fe20000000000 */
[----:B------:R-:W-:Y:S01]  /*1440*/  CS2R R28, SRZ ;  /* 0x00000000001c7805 */ /* 0x000fe2000001ff00 */
[----:B0-----:R-:W-:Y:S01]  /*1450*/  IMAD.WIDE R32, R39, 0x4, R2 ;  /* 0x0000000427207825 */ /* 0x001fe200078e0202 */
[----:B------:R-:W-:-:S02]  /*1460*/  SEL R19, R21, RZ, P0 ;  /* 0x000000ff15137207 */ /* 0x000fc40000000000 */
[----:B------:R-:W-:Y:S02]  /*1470*/  SEL R21, R26, RZ, P0 ;  /* 0x000000ff1a157207 */ /* 0x000fe40000000000 */
[----:B------:R0:W2:Y:S01]  /*1480*/  @P0 LDG.E.EL.128 R28, desc[UR4][R32.64] ;  /* 0x00000004201c0981 */ /* 0x0000a2000c2e1d00 */
[----:B------:R-:W-:Y:S01]  /*1490*/  FADD R19, R19, -R58 ;  /* 0x8000003a13137221 */ /* 0x000fe20000000000 */
[----:B------:R-:W-:Y:S02]  /*14a0*/  SEL R26, R13, RZ, P2 ;  /* 0x000000ff0d1a7207 */ /* 0x000fe40001000000 */
[----:B------:R-:W-:Y:S01]  /*14b0*/  SEL R58, R15, RZ, P2 ;  /* 0x000000ff0f3a7207 */ /* 0x000fe20001000000 */
[----:B0-----:R-:W-:Y:S01]  /*14c0*/  FADD R32, R22, -R21 ;  /* 0x8000001516207221 */ /* 0x001fe20000000000 */
[----:B------:R-:W-:Y:S02]  /*14d0*/  SEL R33, R12, RZ, P2 ;  /* 0x000000ff0c217207 */ /* 0x000fe40001000000 */
[----:B------:R-:W-:-:S02]  /*14e0*/  CS2R R20, SRZ ;  /* 0x0000000000147805 */ /* 0x000fc4000001ff00 */
[----:B------:R-:W-:Y:S01]  /*14f0*/  CS2R R22, SRZ ;  /* 0x0000000000167805 */ /* 0x000fe2000001ff00 */
[----:B-1----:R-:W-:-:S04]  /*1500*/  IMAD.WIDE R12, R39, 0x4, R24 ;  /* 0x00000004270c7825 */ /* 0x002fc800078e0218 */
[----:B------:R-:W-:Y:S01]  /*1510*/  FADD R26, R9, -R26 ;  /* 0x8000001a091a7221 */ /* 0x000fe20000000000 */
[----:B------:R-:W-:Y:S01]  /*1520*/  FADD R33, R8, -R33 ;  /* 0x8000002108217221 */ /* 0x000fe20000000000 */
[----:B------:R-:W-:Y:S01]  /*1530*/  FADD R58, R11, -R58 ;  /* 0x8000003a0b3a7221 */ /* 0x000fe20000000000 */
[----:B------:R-:W-:Y:S01]  /*1540*/  CS2R R8, SRZ ;  /* 0x0000000000087805 */ /* 0x000fe2000001ff00 */
[----:B------:R0:W3:Y:S01]  /*1550*/  @P0 LDG.E.EL.128 R20, desc[UR4][R12.64] ;  /* 0x000000040c140981 */ /* 0x0000e2000c2e1d00 */
[----:B------:R-:W-:Y:S02]  /*1560*/  CS2R R10, SRZ ;  /* 0x00000000000a7805 */ /* 0x000fe4000001ff00 */
[----:B------:R-:W-:Y:S01]  /*1570*/  CS2R R14, SRZ ;  /* 0x00000000000e7805 */ /* 0x000fe2000001ff00 */
[----:B------:R-:W-:-:S04]  /*1580*/  IMAD.WIDE R2, R37, 0x4, R2 ;  /* 0x0000000425027825 */ /* 0x000fc800078e0202 */
[----:B------:R-:W-:Y:S01]  /*1590*/  IMAD.WIDE R24, R37, 0x4, R24 ;  /* 0x0000000425187825 */ /* 0x000fe200078e0218 */
[----:B------:R-:W4:Y:S01]  /*15a0*/  @P2 LDG.E.EL.128 R8, desc[UR4][R2.64] ;  /* 0x0000000402082981 */ /* 0x000f22000c2e1d00 */
[----:B0-----:R-:W-:-:S06]  /*15b0*/  CS2R R12, SRZ ;  /* 0x00000000000c7805 */ /* 0x001fcc000001ff00 */
[----:B------:R0:W5:Y:S01]  /*15c0*/  @P2 LDG.E.EL.128 R12, desc[UR4][R24.64] ;  /* 0x00000004180c2981 */ /* 0x000162000c2e1d00 */
[----:B------:R-:W1:Y:S01]  /*15d0*/  MUFU.RCP R88, R88 ;  /* 0x0000005800587308 */ /* 0x000e620000001000 */
[C---:B------:R-:W-:Y:S02]  /*15e0*/  FSETP.GT.AND P6, PT, R86.reuse, 8.50705917302346158658e+37, PT ;  /* 0x7e8000005600780b */ /* 0x040fe40003fc4000 */
[----:B------:R-:W-:Y:S01]  /*15f0*/  FSETP.GEU.AND P4, PT, R86, 1.175494350822287508e-38, PT ;  /* 0x008000005600780b */ /* 0x000fe20003f8e000 */
[----:B------:R-:W-:Y:S01]  /*1600*/  @!P1 FMUL R76, R76, 16777216 ;  /* 0x4b8000004c4c9820 */ /* 0x000fe20000400000 */
[----:B------:R-:W-:Y:S01]  /*1610*/  @!P1 FMUL R78, R78, 16777216 ;  /* 0x4b8000004e4e9820 */ /* 0x000fe20000400000 */
[----:B------:R-:W-:Y:S01]  /*1620*/  FSETP.GT.AND P1, PT, R83, 8.50705917302346158658e+37, PT ;  /* 0x7e8000005300780b */ /* 0x000fe20003f24000 */
[----:B------:R-:W-:Y:S01]  /*1630*/  FADD R92, R92, -R95 ;  /* 0x8000005f5c5c7221 */ /* 0x000fe20000000000 */
[----:B------:R-:W-:Y:S01]  /*1640*/  FSEL R81, R41, 1, P6 ;  /* 0x3f80000029517808 */ /* 0x000fe20003000000 */
[----:B-1----:R-:W-:-:S05]  /*1650*/  FMUL R95, R88, R87 ;  /* 0x00000057585f7220 */ /* 0x002fca0000400000 */
[----:B------:R-:W-:Y:S01]  /*1660*/  @P6 FMUL R86, R86, 0.25 ;  /* 0x3e80000056566820 */ /* 0x000fe20000400000 */
[----:B------:R-:W1:Y:S01]  /*1670*/  MUFU.RCP R88, R77 ;  /* 0x0000004d00587308 */ /* 0x000e620000001000 */
[C---:B------:R-:W-:Y:S02]  /*1680*/  FSETP.GEU.AND P6, PT, R83.reuse, 1.175494350822287508e-38, PT ;  /* 0x008000005300780b */ /* 0x040fe40003fce000 */
[----:B------:R-:W-:Y:S01]  /*1690*/  @!P4 FMUL R86, R86, 16777216 ;  /* 0x4b8000005656c820 */ /* 0x000fe20000400000 */
[----:B------:R-:W-:-:S04]  /*16a0*/  @P1 FMUL R83, R83, 0.25 ;  /* 0x3e80000053531820 */ /* 0x000fc80000400000 */
[----:B------:R-:W-:Y:S01]  /*16b0*/  MUFU.RCP R94, R57 ;  /* 0x00000039005e7308 */ /* 0x000fe20000001000 */
[----:B------:R-:W-:-:S07]  /*16c0*/  @!P5 FMUL R80, R80, 16777216 ;  /* 0x4b8000005050d820 */ /* 0x000fce0000400000 */
[----:B------:R-:W0:Y:S01]  /*16d0*/  MUFU.RCP R57, R76 ;  /* 0x0000004c00397308 */ /* 0x000e220000001000 */
[----:B------:R-:W-:Y:S01]  /*16e0*/  @!P6 FMUL R83, R83, 16777216 ;  /* 0x4b8000005353e820 */ /* 0x000fe20000400000 */
[----:B-1----:R-:W-:Y:S01]  /*16f0*/  FMUL R88, R88, R75 ;  /* 0x0000004b58587220 */ /* 0x002fe20000400000 */
[----:B0-----:R-:W-:Y:S01]  /*1700*/  SEL R25, R4, RZ, P3 ;  /* 0x000000ff04197207 */ /* 0x001fe20001800000 */
[----:B------:R-:W-:Y:S01]  /*1710*/  FMUL R34, R95, R34 ;  /* 0x000000225f227220 */ /* 0x000fe20000400000 */
[----:B------:R-:W-:-:S03]  /*1720*/  SEL R75, R6, RZ, P3 ;  /* 0x000000ff064b7207 */ /* 0x000fc60001800000 */
[----:B------:R-:W0:Y:S01]  /*1730*/  MUFU.RCP R86, R86 ;  /* 0x0000005600567308 */ /* 0x000e220000001000 */
[----:B------:R-:W-:Y:S02]  /*1740*/  SEL R4, R18, RZ, P3 ;  /* 0x000000ff12047207 */ /* 0x000fe40001800000 */
[----:B------:R-:W-:Y:S02]  /*1750*/  SEL R24, R5, RZ, P3 ;  /* 0x000000ff05187207 */ /* 0x000fe40001800000 */
[----:B------:R-:W-:-:S03]  /*1760*/  SEL R17, R17, RZ, P3 ;  /* 0x000000ff11117207 */ /* 0x000fc60001800000 */
[----:B------:R1:W-:Y:S01]  /*1770*/  MUFU.RCP R3, R44 ;  /* 0x0000002c00037308 */ /* 0x0003e20000001000 */
[----:B------:R-:W-:Y:S01]  /*1780*/  FFMA R4, R75, R34, R4 ;  /* 0x000000224b047223 */ /* 0x000fe20000000004 */
[----:B------:R-:W-:Y:S01]  /*1790*/  FMUL R5, R88, R55 ;  /* 0x0000003758057220 */ /* 0x000fe20000400000 */
[----:B------:R-:W-:-:S05]  /*17a0*/  FMUL R57, R57, R78 ;  /* 0x0000004e39397220 */ /* 0x000fca0000400000 */
[----:B------:R-:W0:Y:S01]  /*17b0*/  MUFU.RCP R87, R80 ;  /* 0x0000005000577308 */ /* 0x000e220000001000 */
[----:B-1----:R-:W-:Y:S02]  /*17c0*/  SEL R44, R16, RZ, P3 ;  /* 0x000000ff102c7207 */ /* 0x002fe40001800000 */
[----:B------:R-:W-:-:S05]  /*17d0*/  FSETP.GEU.AND P3, PT, R7, RZ, PT ;  /* 0x000000ff0700720b */ /* 0x000fca0003f6e000 */
[----:B------:R-:W1:Y:S01]  /*17e0*/  MUFU.RCP R16, R83 ;  /* 0x0000005300107308 */ /* 0x000e620000001000 */
[----:B------:R-:W-:Y:S01]  /*17f0*/  @!P4 FMUL R81, R81, 16777216 ;  /* 0x4b8000005151c820 */ /* 0x000fe20000400000 */
[----:B------:R-:W-:Y:S01]  /*1800*/  FSEL R79, R41, 1, P1 ;  /* 0x3f800000294f7808 */ /* 0x000fe20000800000 */
[----:B------:R-:W-:Y:S01]  /*1810*/  FFMA R5, R24, R5, R17 ;  /* 0x0000000518057223 */ /* 0x000fe20000000011 */
[----:B------:R-:W-:-:S04]  /*1820*/  SEL R18, RZ, 0x1, P3 ;  /* 0x00000001ff127807 */ /* 0x000fc80001800000 */
[----:B------:R-:W1:Y:S01]  /*1830*/  MUFU.RCP R85, R85 ;  /* 0x0000005500557308 */ /* 0x000e620000001000 */
[----:B------:R-:W-:Y:S01]  /*1840*/  FSETP.GEU.AND P3, PT, R4, RZ, PT ;  /* 0x000000ff0400720b */ /* 0x000fe20003f6e000 */
[----:B------:R-:W-:Y:S01]  /*1850*/  FMUL R6, R57, R54 ;  /* 0x0000003639067220 */ /* 0x000fe20000400000 */
[----:B------:R-:W-:Y:S01]  /*1860*/  FADD R89, R89, -R98 ;  /* 0x8000006259597221 */ /* 0x000fe20000000000 */
[----:B0-----:R-:W-:Y:S01]  /*1870*/  FMUL R86, R86, R81 ;  /* 0x0000005156567220 */ /* 0x001fe20000400000 */
[----:B------:R-:W-:Y:S01]  /*1880*/  @!P5 FMUL R84, R84, 16777216 ;  /* 0x4b8000005454d820 */ /* 0x000fe20000400000 */
[----:B------:R-:W-:Y:S01]  /*1890*/  @!P6 FMUL R79, R79, 16777216 ;  /* 0x4b8000004f4fe820 */ /* 0x000fe20000400000 */
[----:B------:R-:W-:Y:S01]  /*18a0*/  SEL R55, RZ, 0x1fffe, P3 ;  /* 0x0001fffeff377807 */ /* 0x000fe20001800000 */
[----:B------:R0:W0:Y:S01]  /*18b0*/  MUFU.RCP R2, R45 ;  /* 0x0000002d00027308 */ /* 0x0000220000001000 */
[----:B------:R-:W-:Y:S01]  /*18c0*/  FFMA R6, R25, R6, R44 ;  /* 0x0000000619067223 */ /* 0x000fe2000000002c */
[----:B------:R-:W-:Y:S01]  /*18d0*/  FSETP.GEU.AND P3, PT, R5, RZ, PT ;  /* 0x000000ff0500720b */ /* 0x000fe20003f6e000 */
[----:B------:R-:W-:Y:S01]  /*18e0*/  FMUL R89, R86, R89 ;  /* 0x0000005956597220 */ /* 0x000fe20000400000 */
[----:B------:R-:W-:Y:S01]  /*18f0*/  FMUL R87, R87, R84 ;  /* 0x0000005457577220 */ /* 0x000fe20000400000 */
[----:B-1----:R-:W-:Y:S01]  /*1900*/  FMUL R79, R16, R79 ;  /* 0x0000004f104f7220 */ /* 0x002fe20000400000 */
[----:B------:R-:W-:Y:S01]  /*1910*/  SEL R16, RZ, 0x4, P3 ;  /* 0x00000004ff107807 */ /* 0x000fe20001800000 */
[----:B------:R-:W-:Y:S01]  /*1920*/  FFMA R62, R62, R89, R69 ;  /* 0x000000593e3e7223 */ /* 0x000fe20000000045 */
[----:B------:R-:W-:Y:S01]  /*1930*/  FSETP.GEU.AND P3, PT, R6, RZ, PT ;  /* 0x000000ff0600720b */ /* 0x000fe20003f6e000 */
[----:B------:R-:W-:Y:S01]  /*1940*/  FMUL R94, R94, R53 ;  /* 0x000000355e5e7220 */ /* 0x000fe20000400000 */
[----:B------:R-:W-:Y:S01]  /*1950*/  FMUL R92, R87, R92 ;  /* 0x0000005c575c7220 */ /* 0x000fe20000400000 */
[----:B------:R-:W1:Y:S01]  /*1960*/  MUFU.RCP R53, R48 ;  /* 0x0000003000357308 */ /* 0x000e620000001000 */
[----:B------:R-:W-:Y:S01]  /*1970*/  FMUL R82, R85, R82 ;  /* 0x0000005255527220 */ /* 0x000fe20000400000 */
[----:B0-----:R-:W-:Y:S01]  /*1980*/  SEL R45, RZ, 0x7fff8, P3 ;  /* 0x0007fff8ff2d7807 */ /* 0x001fe20001800000 */
[----:B------:R-:W-:Y:S01]  /*1990*/  FFMA R61, R61, R92, R64 ;  /* 0x0000005c3d3d7223 */ /* 0x000fe20000000040 */
[----:B------:R-:W-:Y:S01]  /*19a0*/  FSETP.GEU.AND P3, PT, R62, RZ, PT ;  /* 0x000000ff3e00720b */ /* 0x000fe20003f6e000 */
[----:B------:R-:W-:Y:S01]  /*19b0*/  FMUL R93, R82, R93 ;  /* 0x0000005d525d7220 */ /* 0x000fe20000400000 */
[----:B------:R-:W-:-:S02]  /*19c0*/  FMUL R44, R2, R51 ;  /* 0x00000033022c7220 */ /* 0x000fc40000400000 */
[----:B------:R-:W-:Y:S01]  /*19d0*/  SEL R51, RZ, 0x1fffe, P3 ;  /* 0x0001fffeff337807 */ /* 0x000fe20001800000 */
[----:B------:R-:W-:Y:S01]  /*19e0*/  FFMA R60, R60, R93, R65 ;  /* 0x0000005d3c3c7223 */ /* 0x000fe20000000041 */
[----:B------:R-:W-:Y:S01]  /*19f0*/  FSETP.GEU.AND P3, PT, R61, RZ, PT ;  /* 0x000000ff3d00720b */ /* 0x000fe20003f6e000 */
[----:B------:R-:W-:Y:S01]  /*1a00*/  FMUL R90, R79, R90 ;  /* 0x0000005a4f5a7220 */ /* 0x000fe20000400000 */
[----:B------:R-:W0:Y:S02]  /*1a10*/  MUFU.RCP R25, R70 ;  /* 0x0000004600197308 */ /* 0x000e240000001000 */
[----:B------:R-:W-:Y:S01]  /*1a20*/  SEL R2, RZ, 0x4, P3 ;  /* 0x00000004ff027807 */ /* 0x000fe20001800000 */
[----:B------:R-:W-:Y:S01]  /*1a30*/  FFMA R63, R63, R90, R68 ;  /* 0x0000005a3f3f7223 */ /* 0x000fe20000000044 */
[----:B------:R-:W-:Y:S01]  /*1a40*/  FSETP.GEU.AND P3, PT, R60, RZ, PT ;  /* 0x000000ff3c00720b */ /* 0x000fe20003f6e000 */
[----:B-1----:R-:W-:Y:S01]  /*1a50*/  FMUL R57, R53, R52 ;  /* 0x0000003435397220 */ /* 0x002fe20000400000 */
[----:B------:R-:W-:-:S02]  /*1a60*/  FMUL R53, R3, R50 ;  /* 0x0000003203357220 */ /* 0x000fc40000400000 */
[----:B------:R-:W-:Y:S02]  /*1a70*/  SEL R3, RZ, 0x7fff8, P3 ;  /* 0x0007fff8ff037807 */ /* 0x000fe40001800000 */
[----:B------:R-:W-:-:S04]  /*1a80*/  FSETP.GEU.AND P3, PT, R63, RZ, PT ;  /* 0x000000ff3f00720b */ /* 0x000fc80003f6e000 */
[----:B------:R-:W-:Y:S01]  /*1a90*/  SEL R24, RZ, 0x1, P3 ;  /* 0x00000001ff187807 */ /* 0x000fe20001800000 */
[----:B------:R-:W1:Y:S01]  /*1aa0*/  MUFU.RCP R47, R47 ;  /* 0x0000002f002f7308 */ /* 0x000e620000001000 */
[----:B0-----:R-:W-:-:S03]  /*1ab0*/  FMUL R25, R25, R72 ;  /* 0x0000004819197220 */ /* 0x001fc60000400000 */
[----:B------:R-:W-:-:S04]  /*1ac0*/  IMAD.IADD R51, R24, 0x1, R51 ;  /* 0x0000000118337824 */ /* 0x000fc800078e0233 */
[----:B------:R-:W0:Y:S01]  /*1ad0*/  MUFU.RCP R17, R56 ;  /* 0x0000003800117308 */ /* 0x000e220000001000 */
[----:B------:R-:W-:Y:S01]  /*1ae0*/  FMUL R24, R25, R32 ;  /* 0x0000002019187220 */ /* 0x000fe20000400000 */
[----:B------:R-:W-:Y:S01]  /*1af0*/  IMAD.IADD R18, R18, 0x1, R55 ;  /* 0x0000000112127824 */ /* 0x000fe200078e0237 */
[----:B------:R-:W-:Y:S01]  /*1b00*/  LOP3.LUT R51, R51, 0x3, RZ, 0xc0, !PT ;  /* 0x0000000333337812 */ /* 0x000fe200078ec0ff */
[----:B------:R-:W-:Y:S01]  /*1b10*/  FMUL R33, R94, R33 ;  /* 0x000000215e217220 */ /* 0x000fe20000400000 */
[----:B------:R-:W-:-:S03]  /*1b20*/  FMUL R26, R53, R26 ;  /* 0x0000001a351a7220 */ /* 0x000fc60000400000 */
[----:B------:R-:W2:Y:S01]  /*1b30*/  MUFU.RCP R74, R74 ;  /* 0x0000004a004a7308 */ /* 0x000ea20000001000 */
[----:B------:R-:W-:Y:S01]  /*1b40*/  IADD3 R51, R51, R3, R2 ;  /* 0x0000000333337210 */ /* 0x000fe20007ffe002 */
[----:B------:R-:W-:Y:S01]  /*1b50*/  FMUL R44, R44, R59 ;  /* 0x0000003b2c2c7220 */ /* 0x000fe20000400000 */
[----:B------:R-:W-:Y:S01]  /*1b60*/  LOP3.LUT R18, R18, 0x3, RZ, 0xc0, !PT ;  /* 0x0000000312127812 */ /* 0x000fe200078ec0ff */
[----:B------:R-:W-:Y:S01]  /*1b70*/  FMUL R48, R57, R58 ;  /* 0x0000003a39307220 */ /* 0x000fe20000400000 */
[----:B-1----:R-:W-:Y:S01]  /*1b80*/  FMUL R46, R47, R46 ;  /* 0x0000002e2f2e7220 */ /* 0x002fe20000400000 */
[----:B------:R-:W-:Y:S01]  /*1b90*/  ISETP.GE.AND P5, PT, R36, 0x10100, PT ;  /* 0x000101002400780c */ /* 0x000fe20003fa6270 */
[----:B0-----:R-:W-:Y:S01]  /*1ba0*/  FMUL R66, R17, R66 ;  /* 0x0000004211427220 */ /* 0x001fe20000400000 */
[----:B------:R-:W-:Y:S01]  /*1bb0*/  IADD3 R16, R18, R45, R16 ;  /* 0x0000002d12107210 */ /* 0x000fe20007ffe010 */
[----:B------:R-:W-:Y:S01]  /*1bc0*/  FMUL R35, R46, R35 ;  /* 0x000000232e237220 */ /* 0x000fe20000400000 */
[----:B----4-:R-:W-:Y:S01]  /*1bd0*/  SEL R8, R8, RZ, P2 ;  /* 0x000000ff08087207 */ /* 0x010fe20001000000 */
[----:B------:R-:W0:Y:S01]  /*1be0*/  LDC.64 R52, c[0x0][0x278] ;  /* 0x00009e00ff347b82 */ /* 0x000e220000000a00 */
[----:B---3--:R-:W-:-:S02]  /*1bf0*/  SEL R25, R21, RZ, P0 ;  /* 0x000000ff15197207 */ /* 0x008fc40000000000 */
[----:B------:R-:W-:Y:S02]  /*1c00*/  SEL R9, R9, RZ, P2 ;  /* 0x000000ff09097207 */ /* 0x000fe40001000000 */
[----:B-----5:R-:W-:-:S03]  /*1c10*/  SEL R21, R12, RZ, P2 ;  /* 0x000000ff0c157207 */ /* 0x020fc60001000000 */
[----:B------:R-:W1:Y:S01]  /*1c20*/  LDC.64 R54, c[0x0][0x268] ;  /* 0x00009a00ff367b82 */ /* 0x000e620000000a00 */
[----:B------:R-:W-:Y:S02]  /*1c30*/  SEL R34, R13, RZ, P2 ;  /* 0x000000ff0d227207 */ /* 0x000fe40001000000 */
[----:B--2---:R-:W-:Y:S01]  /*1c40*/  SEL R2, R28, RZ, P0 ;  /* 0x000000ff1c027207 */ /* 0x004fe20000000000 */
[----:B------:R-:W-:Y:S01]  /*1c50*/  FFMA R28, R8, R33, R21 ;  /* 0x00000021081c7223 */ /* 0x000fe20000000015 */
[----:B------:R-:W-:Y:S01]  /*1c60*/  SEL R3, R10, RZ, P2 ;  /* 0x000000ff0a037207 */ /* 0x000fe20001000000 */
[----:B------:R-:W-:Y:S01]  /*1c70*/  FFMA R34, R9, R26, R34 ;  /* 0x0000001a09227223 */ /* 0x000fe20000000022 */
[----:B------:R-:W-:Y:S02]  /*1c80*/  SEL R11, R11, RZ, P2 ;  /* 0x000000ff0b0b7207 */ /* 0x000fe40001000000 */
[----:B------:R-:W-:Y:S02]  /*1c90*/  SEL R14, R14, RZ, P2 ;  /* 0x000000ff0e0e7207 */ /* 0x000fe40001000000 */
[----:B------:R-:W-:-:S02]  /*1ca0*/  SEL R8, R15, RZ, P2 ;  /* 0x000000ff0f087207 */ /* 0x000fc40001000000 */
[----:B------:R-:W-:Y:S02]  /*1cb0*/  SEL R18, R29, RZ, P0 ;  /* 0x000000ff1d127207 */ /* 0x000fe40000000000 */
[----:B------:R-:W-:Y:S01]  /*1cc0*/  SEL R17, R30, RZ, P0 ;  /* 0x000000ff1e117207 */ /* 0x000fe20000000000 */
[----:B------:R-:W-:Y:S01]  /*1cd0*/  FFMA R44, R3, R44, R14 ;  /* 0x0000002c032c7223 */ /* 0x000fe2000000000e */
[----:B------:R-:W-:Y:S01]  /*1ce0*/  SEL R30, R31, RZ, P0 ;  /* 0x000000ff1f1e7207 */ /* 0x000fe20000000000 */
[----:B------:R-:W-:Y:S01]  /*1cf0*/  FFMA R48, R11, R48, R8 ;  /* 0x000000300b307223 */ /* 0x000fe20000000008 */
[----:B------:R-:W-:Y:S02]  /*1d00*/  SEL R29, R20, RZ, P0 ;  /* 0x000000ff141d7207 */ /* 0x000fe40000000000 */
[----:B------:R-:W-:Y:S02]  /*1d10*/  SEL R22, R22, RZ, P0 ;  /* 0x000000ff16167207 */ /* 0x000fe40000000000 */
[----:B------:R-:W-:Y:S01]  /*1d20*/  SEL R23, R23, RZ, P0 ;  /* 0x000000ff17177207 */ /* 0x000fe20000000000 */
[----:B------:R-:W-:Y:S01]  /*1d30*/  FMUL R19, R66, R19 ;  /* 0x0000001342137220 */ /* 0x000fe20000400000 */
[----:B------:R-:W-:-:S02]  /*1d40*/  FSETP.GEU.AND P0, PT, R28, RZ, PT ;  /* 0x000000ff1c00720b */ /* 0x000fc40003f0e000 */
[----:B------:R-:W-:Y:S01]  /*1d50*/  FSETP.GEU.AND P2, PT, R34, RZ, PT ;  /* 0x000000ff2200720b */ /* 0x000fe20003f4e000 */
[----:B------:R-:W-:Y:S01]  /*1d60*/  FFMA R25, R18, R19, R25 ;  /* 0x0000001312197223 */ /* 0x000fe20000000019 */
[----:B------:R-:W-:Y:S01]  /*1d70*/  SEL R8, RZ, 0x1, P0 ;  /* 0x00000001ff087807 */ /* 0x000fe20000000000 */
[----:B------:R-:W-:Y:S01]  /*1d80*/  FFMA R26, R2, R35, R29 ;  /* 0x00000023021a7223 */ /* 0x000fe2000000001d */
[----:B------:R-:W-:Y:S02]  /*1d90*/  SEL R9, RZ, 0x1fffe, P2 ;  /* 0x0001fffeff097807 */ /* 0x000fe40001000000 */
[----:B------:R-:W-:Y:S02]  /*1da0*/  FSETP.GEU.AND P0, PT, R44, RZ, PT ;  /* 0x000000ff2c00720b */ /* 0x000fe40003f0e000 */
[----:B------:R-:W-:Y:S01]  /*1db0*/  FSETP.GEU.AND P2, PT, R48, RZ, PT ;  /* 0x000000ff3000720b */ /* 0x000fe20003f4e000 */
[----:B------:R-:W-:Y:S01]  /*1dc0*/  FMUL R74, R74, R73 ;  /* 0x000000494a4a7220 */ /* 0x000fe20000400000 */
[----:B------:R-:W-:Y:S01]  /*1dd0*/  SEL R2, RZ, 0x4, P0 ;  /* 0x00000004ff027807 */ /* 0x000fe20000000000 */
[----:B------:R-:W-:Y:S01]  /*1de0*/  IMAD.IADD R8, R8, 0x1, R9 ;  /* 0x0000000108087824 */ /* 0x000fe200078e0209 */
[----:B------:R-:W-:Y:S01]  /*1df0*/  SEL R3, RZ, 0x7fff8, P2 ;  /* 0x0007fff8ff037807 */ /* 0x000fe20001000000 */
[----:B------:R-:W-:Y:S01]  /*1e00*/  FMUL R27, R74, R27 ;  /* 0x0000001b4a1b7220 */ /* 0x000fe20000400000 */
[----:B------:R-:W-:-:S02]  /*1e10*/  FSETP.GEU.AND P0, PT, R26, RZ, PT ;  /* 0x000000ff1a00720b */ /* 0x000fc40003f0e000 */
[----:B------:R-:W-:Y:S01]  /*1e20*/  FSETP.GEU.AND P2, PT, R25, RZ, PT ;  /* 0x000000ff1900720b */ /* 0x000fe20003f4e000 */
[----:B------:R-:W-:Y:S01]  /*1e30*/  FFMA R24, R17, R24, R22 ;  /* 0x0000001811187223 */ /* 0x000fe20000000016 */
[----:B------:R-:W-:Y:S01]  /*1e40*/  SEL R9, RZ, 0x1, P0 ;  /* 0x00000001ff097807 */ /* 0x000fe20000000000 */
[----:B------:R-:W-:Y:S01]  /*1e50*/  FFMA R27, R30, R27, R23 ;  /* 0x0000001b1e1b7223 */ /* 0x000fe20000000017 */
[----:B------:R-:W-:Y:S02]  /*1e60*/  SEL R10, RZ, 0x1fffe, P2 ;  /* 0x0001fffeff0a7807 */ /* 0x000fe40001000000 */
[----:B------:R-:W-:Y:S02]  /*1e70*/  LOP3.LUT R8, R8, 0x3, RZ, 0xc0, !PT ;  /* 0x0000000308087812 */ /* 0x000fe400078ec0ff */
[----:B------:R-:W-:Y:S01]  /*1e80*/  FSETP.GEU.AND P0, PT, R24, RZ, PT ;  /* 0x000000ff1800720b */ /* 0x000fe20003f0e000 */
[----:B------:R-:W-:Y:S01]  /*1e90*/  IMAD.IADD R9, R9, 0x1, R10 ;  /* 0x0000000109097824 */ /* 0x000fe200078e020a */
[----:B------:R-:W-:-:S02]  /*1ea0*/  IADD3 R2, R8, R3, R2 ;  /* 0x0000000308027210 */ /* 0x000fc40007ffe002 */
[----:B------:R-:W-:Y:S02]  /*1eb0*/  FSETP.GEU.AND P2, PT, R27, RZ, PT ;  /* 0x000000ff1b00720b */ /* 0x000fe40003f4e000 */
[----:B------:R-:W-:Y:S01]  /*1ec0*/  SEL R3, RZ, 0x4, P0 ;  /* 0x00000004ff037807 */ /* 0x000fe20000000000 */
[----:B------:R-:W-:Y:S01]  /*1ed0*/  IMAD.SHL.U32 R2, R2, 0x100, RZ ;  /* 0x0000010002027824 */ /* 0x000fe200078e00ff */
[----:B------:R-:W-:Y:S02]  /*1ee0*/  SEL R8, RZ, 0x7fff8, P2 ;  /* 0x0007fff8ff087807 */ /* 0x000fe40001000000 */
[----:B------:R-:W-:Y:S02]  /*1ef0*/  LOP3.LUT R9, R9, 0x3, RZ, 0xc0, !PT ;  /* 0x0000000309097812 */ /* 0x000fe400078ec0ff */
[----:B------:R-:W-:Y:S02]  /*1f00*/  LOP3.LUT R51, R51, 0xf, RZ, 0xc0, !PT ;  /* 0x0000000f33337812 */ /* 0x000fe400078ec0ff */
[----:B------:R-:W-:-:S02]  /*1f10*/  IADD3 R3, R9, R8, R3 ;  /* 0x0000000809037210 */ /* 0x000fc40007ffe003 */
[----:B------:R-:W-:Y:S01]  /*1f20*/  LOP3.LUT R2, R2, 0xf00, RZ, 0xe2, !PT ;  /* 0x00000f0002027812 */ /* 0x000fe200078ee2ff */
[----:B------:R-:W-:Y:S01]  /*1f30*/  IMAD R16, R16, 0x10, R51 ;  /* 0x0000001010107824 */ /* 0x000fe200078e0233 */
[----:B------:R-:W-:Y:S02]  /*1f40*/  CS2R R10, SRZ ;  /* 0x00000000000a7805 */ /* 0x000fe4000001ff00 */
[----:B------:R-:W-:Y:S01]  /*1f50*/  ISETP.NE.AND P1, PT, R99, RZ, PT ;  /* 0x000000ff6300720c */ /* 0x000fe20003f25270 */
[----:B------:R-:W2:Y:S01]  /*1f60*/  LDC.64 R50, c[0x0][0x280] ;  /* 0x0000a000ff327b82 */ /* 0x000ea20000000a00 */
[----:B------:R-:W-:Y:S01]  /*1f70*/  IMAD R2, R3, 0x1000, R2 ;  /* 0x0000100003027824 */ /* 0x000fe200078e0202 */
[----:B------:R-:W-:-:S05]  /*1f80*/  LOP3.LUT R3, R16, 0xff, RZ, 0xc0, !PT ;  /* 0x000000ff10037812 */ /* 0x000fca00078ec0ff */
[----:B------:R-:W-:Y:S02]  /*1f90*/  IMAD.IADD R2, R2, 0x1, R3 ;  /* 0x0000000102027824 */ /* 0x000fe400078e0203 */
[----:B------:R-:W-:-:S03]  /*1fa0*/  VIADD R3, R38, 0x200 ;  /* 0x0000020026037836 */ /* 0x000fc60000000000 */
[----:B------:R-:W-:Y:S01]  /*1fb0*/  LOP3.LUT R30, R2, 0xffff, RZ, 0xc0, !PT ;  /* 0x0000ffff021e7812 */ /* 0x000fe200078ec0ff */
[----:B------:R-:W-:-:S03]  /*1fc0*/  IMAD.HI R8, R3, 0x7f807f81, RZ ;  /* 0x7f807f8103087827 */ /* 0x000fc600078e02ff */
[----:B------:R-:W-:Y:S02]  /*1fd0*/  SHF.R.U32.HI R2, RZ, 0x3, R30 ;  /* 0x00000003ff027819 */ /* 0x000fe4000001161e */
[----:B------:R-:W-:Y:S02]  /*1fe0*/  SHF.R.U32.HI R9, RZ, 0x1f, R8 ;  /* 0x0000001fff097819 */ /* 0x000fe40000011608 */
[----:B------:R-:W-:Y:S02]  /*1ff0*/  SHF.R.U32.HI R3, RZ, 0x2, R30 ;  /* 0x00000002ff037819 */ /* 0x000fe4000001161e */
[----:B------:R-:W-:Y:S02]  /*2000*/  LOP3.LUT R2, R2, 0x1, RZ, 0xc0, !PT ;  /* 0x0000000102027812 */ /* 0x000fe400078ec0ff */
[----:B------:R-:W-:Y:S02]  /*2010*/  LEA.HI.SX32 R8, R8, R9, 0x13 ;  /* 0x0000000908087211 */ /* 0x000fe400078f9aff */
[----:B------:R-:W-:-:S02]  /*2020*/  LOP3.LUT R3, R3, 0x1, RZ, 0xc0, !PT ;  /* 0x0000000103037812 */ /* 0x000fc400078ec0ff */
[----:B------:R-:W-:Y:S01]  /*2030*/  ISETP.NE.U32.AND P2, PT, R2, 0x1, PT ;  /* 0x000000010200780c */ /* 0x000fe20003f45070 */
[----:B------:R-:W-:Y:S01]  /*2040*/  IMAD.SHL.U32 R8, R8, 0x4, RZ ;  /* 0x0000000408087824 */ /* 0x000fe200078e00ff */
[----:B------:R-:W-:Y:S02]  /*2050*/  SHF.R.U32.HI R2, RZ, 0x1, R30 ;  /* 0x00000001ff027819 */ /* 0x000fe4000001161e */
[----:B------:R-:W-:Y:S02]  /*2060*/  ISETP.NE.U32.AND P0, PT, R3, 0x1, PT ;  /* 0x000000010300780c */ /* 0x000fe40003f05070 */
[----:B------:R-:W-:Y:S02]  /*2070*/  LOP3.LUT R2, R2, 0x1, RZ, 0xc0, !PT ;  /* 0x0000000102027812 */ /* 0x000fe400078ec0ff */
[----:B------:R-:W-:Y:S02]  /*2080*/  FSEL R32, R60, RZ, P2 ;  /* 0x000000ff3c207208 */ /* 0x000fe40001000000 */
[----:B------:R-:W-:-:S02]  /*2090*/  SHF.R.S32.HI R9, RZ, 0x1f, R49 ;  /* 0x0000001fff097819 */ /* 0x000fc40000011431 */
[----:B------:R-:W-:Y:S02]  /*20a0*/  IADD3 R3, P2, R49, R8, RZ ;  /* 0x0000000831037210 */ /* 0x000fe40007f5e0ff */
[----:B------:R-:W-:Y:S02]  /*20b0*/  FSEL R31, R61, RZ, P0 ;  /* 0x000000ff3d1f7208 */ /* 0x000fe40000000000 */
[----:B------:R-:W-:Y:S02]  /*20c0*/  ISETP.NE.U32.AND P0, PT, R2, 0x1, PT ;  /* 0x000000010200780c */ /* 0x000fe40003f05070 */
[----:B------:R-:W-:Y:S02]  /*20d0*/  LEA.HI.X.SX32 R8, R8, R9, 0x1, P2 ;  /* 0x0000000908087211 */ /* 0x000fe400010f0eff */
[----:B------:R-:W-:Y:S02]  /*20e0*/  ISETP.GT.AND P2, PT, R49, 0x3ff, !P5 ;  /* 0x000003ff3100780c */ /* 0x000fe40006f44270 */
[----:B------:R-:W-:-:S02]  /*20f0*/  FSEL R29, R62, RZ, P0 ;  /* 0x000000ff3e1d7208 */ /* 0x000fc40000000000 */
[----:B------:R-:W-:-:S04]  /*2100*/  LEA R12, P0, R3, UR8, 0x2 ;  /* 0x00000008030c7c11 */ /* 0x000fc8000f8010ff */
[----:B------:R-:W-:Y:S02]  /*2110*/  LEA.HI.X R13, R3, UR9, R8, 0x2, P0 ;  /* 0x00000009030d7c11 */ /* 0x000fe400080f1408 */
[----:B------:R-:W-:Y:S01]  /*2120*/  CS2R R8, SRZ ;  /* 0x0000000000087805 */ /* 0x000fe2000001ff00 */
[----:B------:R-:W3:Y:S05]  /*2130*/  LDC.64 R2, c[0x0][0x270] ;  /* 0x00009c00ff027b82 */ /* 0x000eea0000000a00 */
[----:B------:R3:W4:Y:S01]  /*2140*/  @P2 LDG.E.EL.128 R8, desc[UR4][R12.64+-0x1000] ;  /* 0xfff000040c082981 */ /* 0x000722000c2e1d00 */
[----:B------:R-:W-:Y:S02]  /*2150*/  ISETP.NE.AND P0, PT, R71, 0x200, PT ;  /* 0x000002004700780c */ /* 0x000fe40003f05270 */
[----:B------:R-:W-:Y:S01]  /*2160*/  FSEL R33, R63, RZ, P3 ;  /* 0x000000ff3f217208 */ /* 0x000fe20001800000 */
[----:B---3--:R-:W-:Y:S01]  /*2170*/  IMAD.WIDE R12, R37, 0x4, R2 ;  /* 0x00000004250c7825 */ /* 0x008fe200078e0202 */
[----:B----4-:R-:W-:-:S02]  /*2180*/  @P1 SEL R32, R8, RZ, P2 ;  /* 0x000000ff08201207 */ /* 0x010fc40001000000 */
[----:B------:R-:W-:Y:S02]  /*2190*/  @P1 SEL R31, R9, RZ, P2 ;  /* 0x000000ff091f1207 */ /* 0x000fe40001000000 */
[----:B------:R-:W-:Y:S02]  /*21a0*/  @P1 SEL R29, R10, RZ, P2 ;  /* 0x000000ff0a1d1207 */ /* 0x000fe40001000000 */
[----:B------:R-:W-:Y:S02]  /*21b0*/  @P1 SEL R33, R11, RZ, P2 ;  /* 0x000000ff0b211207 */ /* 0x000fe40001000000 */
[----:B------:R-:W-:Y:S02]  /*21c0*/  ISETP.LT.AND P1, PT, R38, 0x10100, !P0 ;  /* 0x000101002600780c */ /* 0x000fe40004721270 */
[----:B------:R-:W-:Y:S02]  /*21d0*/  CS2R R8, SRZ ;  /* 0x0000000000087805 */ /* 0x000fe4000001ff00 */
[----:B------:R-:W-:-:S09]  /*21e0*/  CS2R R10, SRZ ;  /* 0x00000000000a7805 */ /* 0x000fd2000001ff00 */
[----:B------:R3:W4:Y:S01]  /*21f0*/  @P1 LDG.E.EL.128 R8, desc[UR4][R12.64+-0x800] ;  /* 0xfff800040c081981 */ /* 0x000722000c2e1d00 */
[----:B------:R-:W-:-:S04]  /*2200*/  IADD3 R58, P2, R42, UR6, RZ ;  /* 0x000000062a3a7c10 */ /* 0x000fc8000ff5e0ff */
[----:B------:R-:W-:Y:S02]  /*2210*/  IADD3.X R59, R0, UR7, RZ, P2, !PT ;  /* 0x00000007003b7c10 */ /* 0x000fe400097fe4ff */
[----:B------:R-:W-:Y:S02]  /*2220*/  CS2R R16, SRZ ;  /* 0x0000000000107805 */ /* 0x000fe4000001ff00 */
[----:B------:R-:W-:Y:S02]  /*2230*/  CS2R R18, SRZ ;  /* 0x0000000000127805 */ /* 0x000fe4000001ff00 */
[----:B------:R-:W-:Y:S01]  /*2240*/  CS2R R14, SRZ ;  /* 0x00000000000e7805 */ /* 0x000fe2000001ff00 */
[----:B0-----:R-:W-:Y:S01]  /*2250*/  IMAD.WIDE R56, R37, 0x4, R52 ;  /* 0x0000000425387825 */ /* 0x001fe200078e0234 */
[----:B---3--:R-:W-:Y:S02]  /*2260*/  CS2R R12, SRZ ;  /* 0x00000000000c7805 */ /* 0x008fe4000001ff00 */
[----:B------:R-:W-:-:S02]  /*2270*/  CS2R R20, SRZ ;  /* 0x0000000000147805 */ /* 0x000fc4000001ff00 */
[----:B------:R-:W-:Y:S01]  /*2280*/  CS2R R22, SRZ ;  /* 0x0000000000167805 */ /* 0x000fe2000001ff00 */
[----:B-1----:R-:W-:Y:S01]  /*2290*/  IMAD.WIDE R46, R37, 0x4, R54 ;  /* 0x00000004252e7825 */ /* 0x002fe200078e0236 */
[----:B------:R-:W3:Y:S04]  /*22a0*/  @P1 LDG.E.EL.128 R16, desc[UR4][R56.64+-0x800] ;  /* 0xfff8000438101981 */ /* 0x000ee8000c2e1d00 */
[----:B------:R-:W5:Y:S01]  /*22b0*/  @P1 LDG.E.EL.128 R12, desc[UR4][R46.64+-0x800] ;  /* 0xfff800042e0c1981 */ /* 0x000f62000c2e1d00 */
[----:B----4-:R-:W-:Y:S02]  /*22c0*/  SEL R8, R8, RZ, P1 ;  /* 0x000000ff08087207 */ /* 0x010fe40000800000 */
[----:B------:R-:W-:-:S03]  /*22d0*/  SEL R9, R9, RZ, P1 ;  /* 0x000000ff09097207 */ /* 0x000fc60000800000 */
[----:B------:R-:W-:Y:S02]  /*22e0*/  FADD R8, R8, 9.9999997473787516356e-06 ;  /* 0x3727c5ac08087421 */ /* 0x000fe40000000000 */
[----:B------:R-:W-:Y:S02]  /*22f0*/  FADD R9, R9, 9.9999997473787516356e-06 ;  /* 0x3727c5ac09097421 */ /* 0x000fe40000000000 */
[----:B------:R0:W1:Y:S08]  /*2300*/  MUFU.SQRT R45, R8 ;  /* 0x00000008002d7308 */ /* 0x0000700000002000 */
[----:B------:R4:W1:Y:S01]  /*2310*/  MUFU.SQRT R49, R9 ;  /* 0x0000000900317308 */ /* 0x0008620000002000 */
[----:B0-----:R-:W-:-:S02]  /*2320*/  SEL R8, R10, RZ, P1 ;  /* 0x000000ff0a087207 */ /* 0x001fc40000800000 */
[----:B----4-:R-:W-:-:S03]  /*2330*/  SEL R9, R11, RZ, P1 ;  /* 0x000000ff0b097207 */ /* 0x010fc60000800000 */
[----:B------:R-:W-:Y:S02]  /*2340*/  FADD R8, R8, 9.9999997473787516356e-06 ;  /* 0x3727c5ac08087421 */ /* 0x000fe40000000000 */
[----:B------:R-:W-:Y:S02]  /*2350*/  FADD R9, R9, 9.9999997473787516356e-06 ;  /* 0x3727c5ac09097421 */ /* 0x000fe40000000000 */
[----:B------:R-:W0:Y:S01]  /*2360*/  MUFU.SQRT R60, R8 ;  /* 0x00000008003c7308 */ /* 0x000e220000002000 */
[----:B------:R-:W-:-:S07]  /*2370*/  CS2R R10, SRZ ;  /* 0x00000000000a7805 */ /* 0x000fce000001ff00 */
[----:B------:R4:W0:Y:S02]  /*2380*/  MUFU.SQRT R61, R9 ;  /* 0x00000009003d7308 */ /* 0x0008240000002000 */
[----:B----4-:R-:W-:-:S06]  /*2390*/  CS2R R8, SRZ ;  /* 0x0000000000087805 */ /* 0x010fcc000001ff00 */
[----:B------:R2:W4:Y:S02]  /*23a0*/  @P1 LDG.E.EL.128 R8, desc[UR4][R58.64+-0x800] ;  /* 0xfff800043a081981 */ /* 0x000524000c2e1d00 */
[----:B--2---:R-:W-:-:S05]  /*23b0*/  IMAD.WIDE R58, R37, 0x4, R50 ;  /* 0x00000004253a7825 */ /* 0x004fca00078e0232 */
[----:B------:R-:W2:Y:S01]  /*23c0*/  @P1 LDG.E.EL.128 R20, desc[UR4][R58.64+-0x800] ;  /* 0xfff800043a141981 */ /* 0x000ea2000c2e1d00 */
[----:B------:R-:W-:Y:S01]  /*23d0*/  IMAD.HI R46, R38, 0x7f807f81, RZ ;  /* 0x7f807f81262e7827 */ /* 0x000fe200078e02ff */
[----:B-1----:R-:W-:Y:S02]  /*23e0*/  FSETP.GT.AND P3, PT, R45, 8.50705917302346158658e+37, PT ;  /* 0x7e8000002d00780b */ /* 0x002fe40003f64000 */
[----:B------:R-:W-:Y:S02]  /*23f0*/  FSETP.GT.AND P4, PT, R49, 8.50705917302346158658e+37, PT ;  /* 0x7e8000003100780b */ /* 0x000fe40003f84000 */
[----:B------:R-:W-:Y:S02]  /*2400*/  SHF.R.U32.HI R47, RZ, 0x1f, R46 ;  /* 0x0000001fff2f7819 */ /* 0x000fe4000001162e */
[----:B0-----:R-:W-:Y:S02]  /*2410*/  FSETP.GT.AND P5, PT, R60, 8.50705917302346158658e+37, PT ;  /* 0x7e8000003c00780b */ /* 0x001fe40003fa4000 */
[----:B------:R-:W-:-:S02]  /*2420*/  LEA.HI.SX32 R69, R46, R47, 0x13 ;  /* 0x0000002f2e457211 */ /* 0x000fc400078f9aff */
[C---:B------:R-:W-:Y:S02]  /*2430*/  FSETP.GEU.AND P2, PT, R45.reuse, 1.175494350822287508e-38, PT ;  /* 0x008000002d00780b */ /* 0x040fe40003f4e000 */
[----:B---3--:R-:W-:Y:S01]  /*2440*/  SEL R57, R18, RZ, P1 ;  /* 0x000000ff12397207 */ /* 0x008fe20000800000 */
[----:B------:R-:W-:Y:S01]  /*2450*/  @P3 FMUL R45, R45, 0.25 ;  /* 0x3e8000002d2d3820 */ /* 0x000fe20000400000 */
[----:B------:R-:W-:Y:S02]  /*2460*/  FSEL R35, R41, 1, P3 ;  /* 0x3f80000029237808 */ /* 0x000fe40001800000 */
[----:B-----5:R-:W-:Y:S02]  /*2470*/  SEL R66, R14, RZ, P1 ;  /* 0x000000ff0e427207 */ /* 0x020fe40000800000 */
[----:B------:R-:W-:Y:S02]  /*2480*/  SEL R18, R19, RZ, P1 ;  /* 0x000000ff13127207 */ /* 0x000fe40000800000 */
[C---:B------:R-:W-:Y:S01]  /*2490*/  FSETP.GEU.AND P3, PT, R49.reuse, 1.175494350822287508e-38, PT ;  /* 0x008000003100780b */ /* 0x040fe20003f6e000 */
[----:B------:R-:W-:Y:S01]  /*24a0*/  @P4 FMUL R49, R49, 0.25 ;  /* 0x3e80000031314820 */ /* 0x000fe20000400000 */
[----:B------:R-:W-:-:S02]  /*24b0*/  SEL R14, R13, RZ, P1 ;  /* 0x000000ff0d0e7207 */ /* 0x000fc40000800000 */
[----:B------:R-:W-:Y:S02]  /*24c0*/  FSEL R62, R41, 1, P4 ;  /* 0x3f800000293e7808 */ /* 0x000fe40002000000 */
[----:B------:R-:W-:Y:S02]  /*24d0*/  SEL R68, R15, RZ, P1 ;  /* 0x000000ff0f447207 */ /* 0x000fe40000800000 */
[----:B------:R-:W-:Y:S02]  /*24e0*/  SEL R13, R12, RZ, P1 ;  /* 0x000000ff0c0d7207 */ /* 0x000fe40000800000 */
[----:B------:R-:W-:Y:S02]  /*24f0*/  SEL R16, R16, RZ, P1 ;  /* 0x000000ff10107207 */ /* 0x000fe40000800000 */
[----:B------:R-:W-:Y:S02]  /*2500*/  SEL R17, R17, RZ, P1 ;  /* 0x000000ff11117207 */ /* 0x000fe40000800000 */
[C---:B------:R-:W-:Y:S01]  /*2510*/  FSETP.GEU.AND P4, PT, R60.reuse, 1.175494350822287508e-38, PT ;  /* 0x008000003c00780b */ /* 0x040fe20003f8e000 */
[----:B------:R-:W-:Y:S01]  /*2520*/  @P5 FMUL R60, R60, 0.25 ;  /* 0x3e8000003c3c5820 */ /* 0x000fe20000400000 */
[----:B------:R-:W-:-:S02]  /*2530*/  FSEL R63, R41, 1, P5 ;  /* 0x3f800000293f7808 */ /* 0x000fc40002800000 */
[----:B------:R-:W-:Y:S01]  /*2540*/  FSETP.GT.AND P5, PT, R61, 8.50705917302346158658e+37, PT ;  /* 0x7e8000003d00780b */ /* 0x000fe20003fa4000 */
[----:B------:R-:W-:Y:S01]  /*2550*/  @!P2 FMUL R45, R45, 16777216 ;  /* 0x4b8000002d2da820 */ /* 0x000fe20000400000 */
[----:B------:R-:W-:Y:S01]  /*2560*/  @!P2 FMUL R35, R35, 16777216 ;  /* 0x4b8000002323a820 */ /* 0x000fe20000400000 */
[----:B------:R-:W-:Y:S02]  /*2570*/  FSETP.GEU.AND P6, PT, R61, 1.175494350822287508e-38, PT ;  /* 0x008000003d00780b */ /* 0x000fe40003fce000 */
[----:B------:R-:W-:-:S08]  /*2580*/  FSEL R64, R41, 1, P5 ;  /* 0x3f80000029407808 */ /* 0x000fd00002800000 */
[----:B------:R-:W-:Y:S01]  /*2590*/  @P5 FMUL R61, R61, 0.25 ;  /* 0x3e8000003d3d5820 */ /* 0x000fe20000400000 */
[----:B------:R-:W-:Y:S02]  /*25a0*/  ISETP.GE.AND P5, PT, R38, 0x10100, PT ;  /* 0x000101002600780c */ /* 0x000fe40003fa6270 */
[----:B----4-:R-:W-:Y:S02]  /*25b0*/  SEL R46, R8, RZ, P1 ;  /* 0x000000ff082e7207 */ /* 0x010fe40000800000 */
[----:B------:R-:W-:Y:S02]  /*25c0*/  SHF.R.U32.HI R8, RZ, 0x7, R30 ;  /* 0x00000007ff087819 */ /* 0x000fe4000001161e */
[----:B------:R-:W-:Y:S02]  /*25d0*/  SEL R65, R10, RZ, P1 ;  /* 0x000000ff0a417207 */ /* 0x000fe40000800000 */
[----:B------:R-:W-:Y:S02]  /*25e0*/  LOP3.LUT R8, R8, 0x1, RZ, 0xc0, !PT ;  /* 0x0000000108087812 */ /* 0x000fe400078ec0ff */
[----:B------:R-:W-:-:S02]  /*25f0*/  SEL R47, R9, RZ, P1 ;  /* 0x000000ff092f7207 */ /* 0x000fc40000800000 */
[--C-:B------:R-:W-:Y:S02]  /*2600*/  SHF.R.U32.HI R10, RZ, 0x5, R30.reuse ;  /* 0x00000005ff0a7819 */ /* 0x100fe4000001161e */
[----:B------:R-:W-:Y:S02]  /*2610*/  SHF.R.U32.HI R9, RZ, 0x6, R30 ;  /* 0x00000006ff097819 */ /* 0x000fe4000001161e */
[----:B------:R-:W-:Y:S02]  /*2620*/  SEL R11, R11, RZ, P1 ;  /* 0x000000ff0b0b7207 */ /* 0x000fe40000800000 */
[----:B--2---:R-:W-:Y:S02]  /*2630*/  SEL R19, R20, RZ, P1 ;  /* 0x000000ff14137207 */ /* 0x004fe40000800000 */
[----:B------:R-:W-:Y:S02]  /*2640*/  SEL R20, R21, RZ, P1 ;  /* 0x000000ff15147207 */ /* 0x000fe40000800000 */
[----:B------:R-:W-:-:S02]  /*2650*/  SEL R22, R22, RZ, P1 ;  /* 0x000000ff16167207 */ /* 0x000fc40000800000 */
[----:B------:R-:W-:Y:S02]  /*2660*/  SEL R23, R23, RZ, P1 ;  /* 0x000000ff17177207 */ /* 0x000fe40000800000 */
[----:B------:R-:W-:Y:S02]  /*2670*/  ISETP.NE.U32.AND P1, PT, R8, 0x1, PT ;  /* 0x000000010800780c */ /* 0x000fe40003f25070 */
[----:B------:R-:W-:Y:S02]  /*2680*/  LOP3.LUT R10, R10, 0x1, RZ, 0xc0, !PT ;  /* 0x000000010a0a7812 */ /* 0x000fe400078ec0ff */
[----:B------:R-:W-:Y:S02]  /*2690*/  LOP3.LUT R9, R9, 0x1, RZ, 0xc0, !PT ;  /* 0x0000000109097812 */ /* 0x000fe400078ec0ff */
[----:B------:R-:W-:Y:S02]  /*26a0*/  SHF.R.U32.HI R8, RZ, 0x4, R30 ;  /* 0x00000004ff087819 */ /* 0x000fe4000001161e */
[----:B------:R-:W-:Y:S01]  /*26b0*/  FSEL R21, R6, RZ, P1 ;  /* 0x000000ff06157208 */ /* 0x000fe20000800000 */
[----:B------:R-:W-:Y:S01]  /*26c0*/  IMAD.SHL.U32 R6, R69, 0x4, RZ ;  /* 0x0000000445067824 */ /* 0x000fe200078e00ff */
[----:B------:R-:W-:-:S02]  /*26d0*/  ISETP.NE.U32.AND P1, PT, R10, 0x1, PT ;  /* 0x000000010a00780c */ /* 0x000fc40003f25070 */
[----:B------:R-:W-:Y:S02]  /*26e0*/  ISETP.NE.U32.AND P2, PT, R9, 0x1, PT ;  /* 0x000000010900780c */ /* 0x000fe40003f45070 */
[----:B------:R-:W-:Y:S02]  /*26f0*/  LOP3.LUT R8, R8, 0x1, RZ, 0xc0, !PT ;  /* 0x0000000108087812 */ /* 0x000fe400078ec0ff */
[----:B------:R-:W-:Y:S02]  /*2700*/  FSEL R58, R4, RZ, P1 ;  /* 0x000000ff043a7208 */ /* 0x000fe40000800000 */
[----:B------:R-:W-:Y:S02]  /*2710*/  FSEL R56, R5, RZ, P2 ;  /* 0x000000ff05387208 */ /* 0x000fe40001000000 */
[----:B------:R-:W-:Y:S02]  /*2720*/  ISETP.NE.U32.AND P1, PT, R8, 0x1, PT ;  /* 0x000000010800780c */ /* 0x000fe40003f25070 */
[----:B------:R-:W-:-:S02]  /*2730*/  SHF.R.S32.HI R9, RZ, 0x1f, R91 ;  /* 0x0000001fff097819 */ /* 0x000fc4000001145b */
[----:B------:R-:W-:Y:S02]  /*2740*/  IADD3 R5, P2, R91, R6, RZ ;  /* 0x000000065b057210 */ /* 0x000fe40007f5e0ff */
[----:B------:R-:W-:Y:S02]  /*2750*/  FSEL R59, R7, RZ, P1 ;  /* 0x000000ff073b7208 */ /* 0x000fe40000800000 */
[----:B------:R-:W-:Y:S02]  /*2760*/  LEA.HI.X.SX32 R6, R6, R9, 0x1, P2 ;  /* 0x0000000906067211 */ /* 0x000fe400010f0eff */
[----:B------:R-:W-:-:S04]  /*2770*/  LEA R8, P1, R5, UR8, 0x2 ;  /* 0x0000000805087c11 */ /* 0x000fc8000f8210ff */
[----:B------:R-:W-:Y:S02]  /*2780*/  LEA.HI.X R9, R5, UR9, R6, 0x2, P1 ;  /* 0x0000000905097c11 */ /* 0x000fe400088f1406 */
[----:B------:R-:W-:Y:S02]  /*2790*/  ISETP.GT.AND P1, PT, R91, 0x3ff, !P5 ;  /* 0x000003ff5b00780c */ /* 0x000fe40006f24270 */
[----:B------:R-:W-:Y:S02]  /*27a0*/  CS2R R4, SRZ ;  /* 0x0000000000047805 */ /* 0x000fe4000001ff00 */
[----:B------:R-:W-:-:S09]  /*27b0*/  CS2R R6, SRZ ;  /* 0x0000000000067805 */ /* 0x000fd2000001ff00 */
[----:B------:R-:W2:Y:S01]  /*27c0*/  @P1 LDG.E.EL.128 R4, desc[UR4][R8.64+-0x1000] ;  /* 0xfff0000408041981 */ /* 0x000ea2000c2e1d00 */
[----:B------:R-:W-:Y:S01]  /*27d0*/  @!P3 FMUL R49, R49, 16777216 ;  /* 0x4b8000003131b820 */ /* 0x000fe20000400000 */
[----:B------:R-:W0:Y:S01]  /*27e0*/  MUFU.RCP R10, R45 ;  /* 0x0000002d000a7308 */ /* 0x000e220000001000 */
[----:B------:R-:W-:Y:S01]  /*27f0*/  @!P4 FMUL R60, R60, 16777216 ;  /* 0x4b8000003c3cc820 */ /* 0x000fe20000400000 */
[----:B------:R-:W-:-:S06]  /*2800*/  @!P6 FMUL R61, R61, 16777216 ;  /* 0x4b8000003d3de820 */ /* 0x000fcc0000400000 */
[----:B------:R-:W1:Y:S01]  /*2810*/  MUFU.RCP R49, R49 ;  /* 0x0000003100317308 */ /* 0x000e620000001000 */
[----:B------:R-:W-:Y:S01]  /*2820*/  FADD R12, R47, -R14 ;  /* 0x8000000e2f0c7221 */ /* 0x000fe20000000000 */
[----:B------:R-:W-:-:S06]  /*2830*/  FADD R13, R46, -R13 ;  /* 0x8000000d2e0d7221 */ /* 0x000fcc0000000000 */
[----:B------:R-:W3:Y:S01]  /*2840*/  MUFU.RCP R60, R60 ;  /* 0x0000003c003c7308 */ /* 0x000ee20000001000 */
[----:B0-----:R-:W-:Y:S01]  /*2850*/  FMUL R14, R10, R35 ;  /* 0x000000230a0e7220 */ /* 0x001fe20000400000 */
[----:B------:R-:W-:-:S06]  /*2860*/  @!P3 FMUL R62, R62, 16777216 ;  /* 0x4b8000003e3eb820 */ /* 0x000fcc0000400000 */
[----:B------:R-:W0:Y:S01]  /*2870*/  MUFU.RCP R61, R61 ;  /* 0x0000003d003d7308 */ /* 0x000e220000001000 */
[----:B------:R-:W-:Y:S01]  /*2880*/  FMUL R13, R14, R13 ;  /* 0x0000000d0e0d7220 */ /* 0x000fe20000400000 */
[----:B-1----:R-:W-:Y:S01]  /*2890*/  FMUL R15, R49, R62 ;  /* 0x0000003e310f7220 */ /* 0x002fe20000400000 */
[----:B------:R-:W-:Y:S02]  /*28a0*/  @!P4 FMUL R63, R63, 16777216 ;  /* 0x4b8000003f3fc820 */ /* 0x000fe40000400000 */
[----:B------:R-:W-:Y:S01]  /*28b0*/  FFMA R13, R16, R13, R19 ;  /* 0x0000000d100d7223 */ /* 0x000fe20000000013 */
[----:B------:R-:W-:Y:S01]  /*28c0*/  FMUL R12, R15, R12 ;  /* 0x0000000c0f0c7220 */ /* 0x000fe20000400000 */
[----:B------:R-:W-:Y:S01]  /*28d0*/  FADD R10, R65, -R66 ;  /* 0x80000042410a7221 */ /* 0x000fe20000000000 */
[----:B---3--:R-:W-:Y:S01]  /*28e0*/  FMUL R63, R60, R63 ;  /* 0x0000003f3c3f7220 */ /* 0x008fe20000400000 */
[----:B------:R-:W-:Y:S01]  /*28f0*/  @!P6 FMUL R64, R64, 16777216 ;  /* 0x4b8000004040e820 */ /* 0x000fe20000400000 */
[----:B------:R-:W-:Y:S01]  /*2900*/  FFMA R12, R17, R12, R20 ;  /* 0x0000000c110c7223 */ /* 0x000fe20000000014 */
[----:B------:R-:W-:Y:S01]  /*2910*/  FADD R11, R11, -R68 ;  /* 0x800000440b0b7221 */ /* 0x000fe20000000000 */
[----:B------:R-:W-:Y:S01]  /*2920*/  FMUL R10, R63, R10 ;  /* 0x0000000a3f0a7220 */ /* 0x000fe20000400000 */
[----:B0-----:R-:W-:-:S03]  /*2930*/  FMUL R64, R61, R64 ;  /* 0x000000403d407220 */ /* 0x001fc60000400000 */
[----:B------:R-:W-:Y:S01]  /*2940*/  FFMA R10, R57, R10, R22 ;  /* 0x0000000a390a7223 */ /* 0x000fe20000000016 */
[----:B------:R-:W-:-:S04]  /*2950*/  FMUL R11, R64, R11 ;  /* 0x0000000b400b7220 */ /* 0x000fc80000400000 */
[----:B------:R-:W-:Y:S01]  /*2960*/  FFMA R11, R18, R11, R23 ;  /* 0x0000000b120b7223 */ /* 0x000fe20000000017 */
[----:B------:R-:W-:Y:S02]  /*2970*/  ISETP.NE.AND P5, PT, R71, 0x300, PT ;  /* 0x000003004700780c */ /* 0x000fe40003fa5270 */
[----:B------:R-:W-:Y:S02]  /*2980*/  CS2R R14, SRZ ;  /* 0x00000000000e7805 */ /* 0x000fe4000001ff00 */
[----:B------:R-:W-:Y:S02]  /*2990*/  CS2R R16, SRZ ;  /* 0x0000000000107805 */ /* 0x000fe4000001ff00 */
[----:B------:R-:W-:Y:S01]  /*29a0*/  CS2R R22, SRZ ;  /* 0x0000000000167805 */ /* 0x000fe2000001ff00 */
[----:B------:R-:W-:-:S04]  /*29b0*/  IMAD.WIDE R54, R39, 0x4, R54 ;  /* 0x0000000427367825 */ /* 0x000fc800078e0236 */
[----:B------:R-:W-:Y:S01]  /*29c0*/  IMAD.WIDE R50, R39, 0x4, R50 ;  /* 0x0000000427327825 */ /* 0x000fe200078e0232 */
[----:B--2---:R-:W-:Y:S02]  /*29d0*/  SEL R9, R6, RZ, P1 ;  /* 0x000000ff06097207 */ /* 0x004fe40000800000 */
[----:B------:R-:W-:Y:S02]  /*29e0*/  SEL R4, R4, RZ, P1 ;  /* 0x000000ff04047207 */ /* 0x000fe40000800000 */
[----:B------:R-:W-:Y:S02]  /*29f0*/  SEL R5, R5, RZ, P1 ;  /* 0x000000ff05057207 */ /* 0x000fe40000800000 */
[----:B------:R-:W-:Y:S02]  /*2a00*/  SEL R6, R7, RZ, P1 ;  /* 0x000000ff07067207 */ /* 0x000fe40000800000 */
[----:B------:R-:W-:-:S04]  /*2a10*/  FSETP.GEU.AND P1, PT, R13, RZ, PT ;  /* 0x000000ff0d00720b */ /* 0x000fc80003f2e000 */
[----:B------:R-:W-:Y:S02]  /*2a20*/  FSEL R35, R13, RZ, P1 ;  /* 0x000000ff0d237208 */ /* 0x000fe40000800000 */
[----:B------:R-:W-:-:S04]  /*2a30*/  FSETP.GEU.AND P1, PT, R12, RZ, PT ;  /* 0x000000ff0c00720b */ /* 0x000fc80003f2e000 */
[----:B------:R-:W-:Y:S02]  /*2a40*/  FSEL R47, R12, RZ, P1 ;  /* 0x000000ff0c2f7208 */ /* 0x000fe40000800000 */
[----:B------:R-:W-:-:S04]  /*2a50*/  FSETP.GEU.AND P1, PT, R10, RZ, PT ;  /* 0x000000ff0a00720b */ /* 0x000fc80003f2e000 */
[----:B------:R-:W-:Y:S02]  /*2a60*/  FSEL R46, R10, RZ, P1 ;  /* 0x000000ff0a2e7208 */ /* 0x000fe40000800000 */
[----:B------:R-:W-:-:S04]  /*2a70*/  FSETP.GEU.AND P1, PT, R11, RZ, PT ;  /* 0x000000ff0b00720b */ /* 0x000fc80003f2e000 */
[----:B------:R-:W-:Y:S02]  /*2a80*/  FSEL R45, R11, RZ, P1 ;  /* 0x000000ff0b2d7208 */ /* 0x000fe40000800000 */
[----:B------:R-:W-:-:S04]  /*2a90*/  ISETP.NE.AND P1, PT, R67, 0x200, PT ;  /* 0x000002004300780c */ /* 0x000fc80003f25270 */
[----:B------:R-:W-:Y:S02]  /*2aa0*/  ISETP.LT.AND P2, PT, R36, 0x10100, !P1 ;  /* 0x000101002400780c */ /* 0x000fe40004f41270 */
[----:B------:R-:W-:Y:S02]  /*2ab0*/  @P0 FSEL R35, R21, R4, !P5 ;  /* 0x0000000415230208 */ /* 0x000fe40006800000 */
[----:B------:R-:W-:Y:S02]  /*2ac0*/  @P0 FSEL R47, R56, R5, !P5 ;  /* 0x00000005382f0208 */ /* 0x000fe40006800000 */
[----:B------:R-:W-:Y:S02]  /*2ad0*/  @P0 FSEL R46, R58, R9, !P5 ;  /* 0x000000093a2e0208 */ /* 0x000fe40006800000 */
[----:B------:R-:W-:Y:S02]  /*2ae0*/  @P0 FSEL R45, R59, R6, !P5 ;  /* 0x000000063b2d0208 */ /* 0x000fe40006800000 */
[----:B------:R-:W-:-:S02]  /*2af0*/  IADD3 R18, P0, R43, UR6, RZ ;  /* 0x000000062b127c10 */ /* 0x000fc4000ff1e0ff */
[----:B------:R-:W-:Y:S02]  /*2b00*/  CS2R R4, SRZ ;  /* 0x0000000000047805 */ /* 0x000fe4000001ff00 */
[----:B------:R-:W-:Y:S02]  /*2b10*/  CS2R R6, SRZ ;  /* 0x0000000000067805 */ /* 0x000fe4000001ff00 */
[----:B------:R-:W-:Y:S02]  /*2b20*/  IADD3.X R19, R40, UR7, RZ, P0, !PT ;  /* 0x0000000728137c10 */ /* 0x000fe400087fe4ff */
[----:B------:R-:W-:Y:S02]  /*2b30*/  CS2R R8, SRZ ;  /* 0x0000000000087805 */ /* 0x000fe4000001ff00 */
[----:B------:R-:W-:Y:S02]  /*2b40*/  CS2R R10, SRZ ;  /* 0x00000000000a7805 */ /* 0x000fe4000001ff00 */
[----:B------:R-:W-:-:S02]  /*2b50*/  CS2R R12, SRZ ;  /* 0x00000000000c7805 */ /* 0x000fc4000001ff00 */
[----:B------:R-:W-:Y:S01]  /*2b60*/  CS2R R20, SRZ ;  /* 0x0000000000147805 */ /* 0x000fe2000001ff00 */
[----:B------:R0:W2:Y:S01]  /*2b70*/  @P2 LDG.E.EL.128 R4, desc[UR4][R18.64+-0x800] ;  /* 0xfff8000412042981 */ /* 0x0000a2000c2e1d00 */
[C---:B------:R-:W-:Y:S01]  /*2b80*/  IMAD.WIDE R56, R39.reuse, 0x4, R2 ;  /* 0x0000000427387825 */ /* 0x040fe200078e0202 */
[----:B------:R-:W-:Y:S02]  /*2b90*/  ULDC.64 UR6, c[0x0][0x238] ;  /* 0x00008e0000067ab9 */ /* 0x000fe40000000a00 */
[----:B------:R1:W3:Y:S01]  /*2ba0*/  @P2 LDG.E.EL.128 R8, desc[UR4][R54.64+-0x800] ;  /* 0xfff8000436082981 */ /* 0x0002e2000c2e1d00 */
[----:B------:R-:W-:-:S03]  /*2bb0*/  IMAD.WIDE R58, R39, 0x4, R52 ;  /* 0x00000004273a7825 */ /* 0x000fc600078e0234 */
[----:B------:R-:W4:Y:S01]  /*2bc0*/  @P2 LDG.E.EL.128 R12, desc[UR4][R56.64+-0x800] ;  /* 0xfff80004380c2981 */ /* 0x000f22000c2e1d00 */
[----:B0-----:R-:W-:-:S03]  /*2bd0*/  CS2R R18, SRZ ;  /* 0x0000000000127805 */ /* 0x001fc6000001ff00 */
[----:B------:R0:W5:Y:S01]  /*2be0*/  @P2 LDG.E.EL.128 R20, desc[UR4][R50.64+-0x800] ;  /* 0xfff8000432142981 */ /* 0x000162000c2e1d00 */
[----:B------:R-:W-:Y:S01]  /*2bf0*/  IADD3 R2, P0, R42, UR6, RZ ;  /* 0x000000062a027c10 */ /* 0x000fe2000ff1e0ff */
[----:B-1----:R-:W1:Y:S02]  /*2c00*/  LDC.64 R54, c[0x0][0x250] ;  /* 0x00009400ff367b82 */ /* 0x002e640000000a00 */
[----:B------:R0:W5:Y:S01]  /*2c10*/  @P2 LDG.E.EL.128 R16, desc[UR4][R58.64+-0x800] ;  /* 0xfff800043a102981 */ /* 0x000162000c2e1d00 */
[----:B------:R-:W-:Y:S02]  /*2c20*/  IADD3.X R3, R0, UR7, RZ, P0, !PT ;  /* 0x0000000700037c10 */ /* 0x000fe400087fe4ff */
[----:B------:R-:W-:-:S03]  /*2c30*/  IADD3 R52, P0, R43, UR6, RZ ;  /* 0x000000062b347c10 */ /* 0x000fc6000ff1e0ff */
[----:B------:R-:W2:Y:S01]  /*2c40*/  LDC.64 R42, c[0x0][0x240] ;  /* 0x00009000ff2a7b82 */ /* 0x000ea20000000a00 */
[----:B------:R-:W-:Y:S02]  /*2c50*/  IADD3.X R53, R40, UR7, RZ, P0, !PT ;  /* 0x0000000728357c10 */ /* 0x000fe400087fe4ff */
[----:B------:R-:W-:-:S05]  /*2c60*/  ISETP.NE.AND P0, PT, R67, 0x100, PT ;  /* 0x000001004300780c */ /* 0x000fca0003f05270 */
[----:B0-----:R-:W0:Y:S01]  /*2c70*/  LDC.64 R50, c[0x0][0x248] ;  /* 0x00009200ff327b82 */ /* 0x001e220000000a00 */
[----:B-1----:R-:W-:Y:S01]  /*2c80*/  IMAD.WIDE R78, R39, 0x4, R54 ;  /* 0x00000004274e7825 */ /* 0x002fe200078e0236 */
[----:B--2---:R-:W-:Y:S02]  /*2c90*/  SEL R0, R4, RZ, P2 ;  /* 0x000000ff04007207 */ /* 0x004fe40001000000 */
[----:B------:R-:W-:Y:S02]  /*2ca0*/  SEL R40, R5, RZ, P2 ;  /* 0x000000ff05287207 */ /* 0x000fe40001000000 */
[----:B------:R-:W-:Y:S02]  /*2cb0*/  SEL R49, R6, RZ, P2 ;  /* 0x000000ff06317207 */ /* 0x000fe40001000000 */
[----:B------:R-:W-:Y:S02]  /*2cc0*/  SEL R56, R7, RZ, P2 ;  /* 0x000000ff07387207 */ /* 0x000fe40001000000 */
[----:B---3--:R-:W-:-:S02]  /*2cd0*/  SEL R57, R11, RZ, P2 ;  /* 0x000000ff0b397207 */ /* 0x008fc40001000000 */
        /* <DEDUP_REMOVED lines=15> */
[----:B------:R-:W-:Y:S02]  /*2dd0*/  ISETP.LT.AND P2, PT, R36, 0x10100, !P0 ;  /* 0x000101002400780c */ /* 0x000fe40004741270 */
[----:B------:R-:W-:Y:S02]  /*2de0*/  CS2R R4, SRZ ;  /* 0x0000000000047805 */ /* 0x000fe4000001ff00 */
[----:B------:R-:W-:-:S09]  /*2df0*/  CS2R R6, SRZ ;  /* 0x0000000000067805 */ /* 0x000fd2000001ff00 */
[----:B------:R1:W2:Y:S02]  /*2e00*/  @P2 LDG.E.EL.128 R4, desc[UR4][R52.64+-0x400] ;  /* 0xfffc000434042981 */ /* 0x0002a4000c2e1d00 */
[----:B-1----:R-:W1:Y:S01]  /*2e10*/  LDC.64 R52, c[0x0][0x258] ;  /* 0x00009600ff347b82 */ /* 0x002e620000000a00 */
[----:B------:R-:W-:Y:S02]  /*2e20*/  CS2R R8, SRZ ;  /* 0x0000000000087805 */ /* 0x000fe4000001ff00 */
[----:B------:R-:W-:Y:S02]  /*2e30*/  CS2R R10, SRZ ;  /* 0x00000000000a7805 */ /* 0x000fe4000001ff00 */
[----:B------:R-:W-:Y:S02]  /*2e40*/  CS2R R12, SRZ ;  /* 0x00000000000c7805 */ /* 0x000fe4000001ff00 */
[----:B------:R-:W-:Y:S01]  /*2e50*/  CS2R R14, SRZ ;  /* 0x00000000000e7805 */ /* 0x000fe2000001ff00 */
[----:B------:R-:W-:-:S04]  /*2e60*/  IMAD.WIDE R20, R39, 0x4, R42 ;  /* 0x0000000427147825 */ /* 0x000fc800078e022a */
[----:B0-----:R-:W-:Y:S01]  /*2e70*/  IMAD.WIDE R22, R39, 0x4, R50 ;  /* 0x0000000427167825 */ /* 0x001fe200078e0232 */
[----:B------:R0:W3:Y:S01]  /*2e80*/  @P2 LDG.E.EL.128 R8, desc[UR4][R20.64+-0x400] ;  /* 0xfffc000414082981 */ /* 0x0000e2000c2e1d00 */
[----:B------:R-:W-:Y:S02]  /*2e90*/  CS2R R16, SRZ ;  /* 0x0000000000107805 */ /* 0x000fe4000001ff00 */
[----:B------:R-:W-:Y:S01]  /*2ea0*/  CS2R R18, SRZ ;  /* 0x0000000000127805 */ /* 0x000fe2000001ff00 */
[----:B------:R4:W5:Y:S05]  /*2eb0*/  @P2 LDG.E.EL.128 R12, desc[UR4][R22.64+-0x400] ;  /* 0xfffc0004160c2981 */ /* 0x00096a000c2e1d00 */
[----:B------:R1:W5:Y:S01]  /*2ec0*/  @P2 LDG.E.EL.128 R16, desc[UR4][R78.64+-0x400] ;  /* 0xfffc00044e102981 */ /* 0x000362000c2e1d00 */
[----:B0-----:R-:W-:-:S02]  /*2ed0*/  CS2R R20, SRZ ;  /* 0x0000000000147805 */ /* 0x001fc4000001ff00 */
[----:B----4-:R-:W-:Y:S01]  /*2ee0*/  CS2R R22, SRZ ;  /* 0x0000000000167805 */ /* 0x010fe2000001ff00 */
[----:B-1----:R-:W-:-:S05]  /*2ef0*/  IMAD.WIDE R84, R39, 0x4, R52 ;  /* 0x0000000427547825 */ /* 0x002fca00078e0234 */
[----:B------:R0:W4:Y:S01]  /*2f00*/  @P2 LDG.E.EL.128 R20, desc[UR4][R84.64+-0x400] ;  /* 0xfffc000454142981 */ /* 0x000122000c2e1d00 */
[----:B------:R-:W-:-:S04]  /*2f10*/  IMAD.WIDE R42, R37, 0x4, R42 ;  /* 0x00000004252a7825 */ /* 0x000fc800078e022a */
[----:B------:R-:W-:-:S04]  /*2f20*/  IMAD.WIDE R50, R37, 0x4, R50 ;  /* 0x0000000425327825 */ /* 0x000fc800078e0232 */
[----:B------:R-:W-:-:S04]  /*2f30*/  IMAD.WIDE R54, R37, 0x4, R54 ;  /* 0x0000000425367825 */ /* 0x000fc800078e0236 */
[----:B------:R-:W-:Y:S01]  /*2f40*/  IMAD.WIDE R52, R37, 0x4, R52 ;  /* 0x0000000425347825 */ /* 0x000fe200078e0234 */
[----:B--2---:R-:W-:Y:S02]  /*2f50*/  SEL R75, R4, RZ, P2 ;  /* 0x000000ff044b7207 */ /* 0x004fe40001000000 */
[----:B------:R-:W-:Y:S02]  /*2f60*/  SEL R76, R5, RZ, P2 ;  /* 0x000000ff054c7207 */ /* 0x000fe40001000000 */
[----:B------:R-:W-:Y:S02]  /*2f70*/  SEL R77, R6, RZ, P2 ;  /* 0x000000ff064d7207 */ /* 0x000fe40001000000 */
[----:B------:R-:W-:Y:S02]  /*2f80*/  SEL R78, R7, RZ, P2 ;  /* 0x000000ff074e7207 */ /* 0x000fe40001000000 */
[----:B---3--:R-:W-:Y:S02]  /*2f90*/  SEL R79, R11, RZ, P2 ;  /* 0x000000ff0b4f7207 */ /* 0x008fe40001000000 */
[----:B------:R-:W-:-:S02]  /*2fa0*/  SEL R80, R10, RZ, P2 ;  /* 0x000000ff0a507207 */ /* 0x000fc40001000000 */
[----:B------:R-:W-:Y:S02]  /*2fb0*/  SEL R81, R9, RZ, P2 ;  /* 0x000000ff09517207 */ /* 0x000fe40001000000 */
[----:B------:R-:W-:Y:S02]  /*2fc0*/  SEL R82, R8, RZ, P2 ;  /* 0x000000ff08527207 */ /* 0x000fe40001000000 */
[----:B-----5:R-:W-:Y:S02]  /*2fd0*/  SEL R94, R12, RZ, P2 ;  /* 0x000000ff0c5e7207 */ /* 0x020fe40001000000 */
[----:B------:R-:W-:Y:S02]  /*2fe0*/  SEL R92, R13, RZ, P2 ;  /* 0x000000ff0d5c7207 */ /* 0x000fe40001000000 */
[----:B------:R-:W-:Y:S02]  /*2ff0*/  SEL R87, R14, RZ, P2 ;  /* 0x000000ff0e577207 */ /* 0x000fe40001000000 */
[----:B------:R-:W-:-:S02]  /*3000*/  SEL R89, R15, RZ, P2 ;  /* 0x000000ff0f597207 */ /* 0x000fc40001000000 */
[----:B------:R-:W-:Y:S02]  /*3010*/  SEL R83, R16, RZ, P2 ;  /* 0x000000ff10537207 */ /* 0x000fe40001000000 */
[----:B0-----:R-:W-:Y:S02]  /*3020*/  SEL R84, R17, RZ, P2 ;  /* 0x000000ff11547207 */ /* 0x001fe40001000000 */
[----:B------:R-:W-:Y:S02]  /*3030*/  SEL R85, R18, RZ, P2 ;  /* 0x000000ff12557207 */ /* 0x000fe40001000000 */
[----:B------:R-:W-:Y:S02]  /*3040*/  SEL R86, R19, RZ, P2 ;  /* 0x000000ff13567207 */ /* 0x000fe40001000000 */
[----:B----4-:R-:W-:Y:S02]  /*3050*/  SEL R88, R20, RZ, P2 ;  /* 0x000000ff14587207 */ /* 0x010fe40001000000 */
[----:B------:R-:W-:-:S02]  /*3060*/  SEL R91, R21, RZ, P2 ;  /* 0x000000ff155b7207 */ /* 0x000fc40001000000 */
[----:B------:R-:W-:Y:S02]  /*3070*/  SEL R90, R22, RZ, P2 ;  /* 0x000000ff165a7207 */ /* 0x000fe40001000000 */
[----:B------:R-:W-:Y:S02]  /*3080*/  SEL R93, R23, RZ, P2 ;  /* 0x000000ff175d7207 */ /* 0x000fe40001000000 */
[----:B------:R-:W-:-:S04]  /*3090*/  ISETP.NE.AND P2, PT, R71, 0x100, PT ;  /* 0x000001004700780c */ /* 0x000fc80003f45270 */
[----:B------:R-:W-:Y:S02]  /*30a0*/  ISETP.LT.AND P3, PT, R38, 0x10100, !P2 ;  /* 0x000101002600780c */ /* 0x000fe40005761270 */
[----:B------:R-:W-:Y:S02]  /*30b0*/  CS2R R8, SRZ ;  /* 0x0000000000087805 */ /* 0x000fe4000001ff00 */
[----:B------:R-:W-:Y:S02]  /*30c0*/  CS2R R10, SRZ ;  /* 0x00000000000a7805 */ /* 0x000fe4000001ff00 */
[----:B------:R-:W-:Y:S02]  /*30d0*/  CS2R R12, SRZ ;  /* 0x00000000000c7805 */ /* 0x000fe4000001ff00 */
[----:B------:R-:W-:-:S05]  /*30e0*/  CS2R R14, SRZ ;  /* 0x00000000000e7805 */ /* 0x000fca000001ff00 */
[----:B------:R-:W2:Y:S04]  /*30f0*/  @P3 LDG.E.EL.128 R8, desc[UR4][R42.64+-0x400] ;  /* 0xfffc00042a083981 */ /* 0x000ea8000c2e1d00 */
[----:B------:R-:W3:Y:S01]  /*3100*/  @P3 LDG.E.EL.128 R12, desc[UR4][R50.64+-0x400] ;  /* 0xfffc0004320c3981 */ /* 0x000ee2000c2e1d00 */
[----:B------:R-:W-:Y:S02]  /*3110*/  CS2R R4, SRZ ;  /* 0x0000000000047805 */ /* 0x000fe4000001ff00 */
[----:B------:R-:W-:Y:S02]  /*3120*/  CS2R R6, SRZ ;  /* 0x0000000000067805 */ /* 0x000fe4000001ff00 */
[----:B------:R-:W-:Y:S02]  /*3130*/  CS2R R16, SRZ ;  /* 0x0000000000107805 */ /* 0x000fe4000001ff00 */
[----:B------:R-:W-:-:S02]  /*3140*/  CS2R R18, SRZ ;  /* 0x0000000000127805 */ /* 0x000fc4000001ff00 */
[----:B------:R-:W-:Y:S02]  /*3150*/  CS2R R20, SRZ ;  /* 0x0000000000147805 */ /* 0x000fe4000001ff00 */
[----:B------:R-:W-:Y:S01]  /*3160*/  CS2R R22, SRZ ;  /* 0x0000000000167805 */ /* 0x000fe2000001ff00 */
[----:B------:R-:W4:Y:S04]  /*3170*/  @P3 LDG.E.EL.128 R4, desc[UR4][R2.64+-0x400] ;  /* 0xfffc000402043981 */ /* 0x000f28000c2e1d00 */
[----:B------:R-:W5:Y:S04]  /*3180*/  @P3 LDG.E.EL.128 R16, desc[UR4][R54.64+-0x400] ;  /* 0xfffc000436103981 */ /* 0x000f68000c2e1d00 */
[----:B------:R0:W5:Y:S01]  /*3190*/  @P3 LDG.E.EL.128 R20, desc[UR4][R52.64+-0x400] ;  /* 0xfffc000434143981 */ /* 0x000162000c2e1d00 */
[----:B------:R-:W-:Y:S01]  /*31a0*/  FADD R94, R94, 9.9999997473787516356e-06 ;  /* 0x3727c5ac5e5e7421 */ /* 0x000fe20000000000 */
[----:B------:R-:W-:Y:S01]  /*31b0*/  FADD R92, R92, 9.9999997473787516356e-06 ;  /* 0x3727c5ac5c5c7421 */ /* 0x000fe20000000000 */
[----:B------:R-:W-:Y:S01]  /*31c0*/  FADD R87, R87, 9.9999997473787516356e-06 ;  /* 0x3727c5ac57577421 */ /* 0x000fe20000000000 */
[----:B------:R-:W-:-:S02]  /*31d0*/  P2R R95, PR, RZ, 0x1 ;  /* 0x00000001ff5f7803 */ /* 0x000fc40000000000 */
[----:B------:R-:W-:Y:S01]  /*31e0*/  P2R R71, PR, RZ, 0x4 ;  /* 0x00000004ff477803 */ /* 0x000fe20000000000 */
[----:B------:R-:W-:Y:S01]  /*31f0*/  FADD R89, R89, 9.9999997473787516356e-06 ;  /* 0x3727c5ac59597421 */ /* 0x000fe20000000000 */
[----:B------:R-:W-:Y:S01]  /*3200*/  FADD R62, R62, 9.9999997473787516356e-06 ;  /* 0x3727c5ac3e3e7421 */ /* 0x000fe20000000000 */
[----:B------:R-:W-:Y:S01]  /*3210*/  P2R R69, PR, RZ, 0x2 ;  /* 0x00000002ff457803 */ /* 0x000fe20000000000 */
[----:B------:R-:W-:Y:S01]  /*3220*/  FADD R64, R64, 9.9999997473787516356e-06 ;  /* 0x3727c5ac40407421 */ /* 0x000fe20000000000 */
[----:B------:R-:W-:Y:S01]  /*3230*/  FADD R66, R66, 9.9999997473787516356e-06 ;  /* 0x3727c5ac42427421 */ /* 0x000fe20000000000 */
[----:B------:R-:W-:-:S04]  /*3240*/  FADD R68, R68, 9.9999997473787516356e-06 ;  /* 0x3727c5ac44447421 */ /* 0x000fc80000000000 */
[----:B0-----:R-:W-:Y:S01]  /*3250*/  MUFU.SQRT R53, R68 ;  /* 0x0000004400357308 */ /* 0x001fe20000002000 */
[----:B------:R-:W-:Y:S01]  /*3260*/  FADD R61, R0, -R61 ;  /* 0x8000003d003d7221 */ /* 0x000fe20000000000 */
[----:B------:R-:W-:Y:S01]  /*3270*/  FADD R75, R75, -R82 ;  /* 0x800000524b4b7221 */ /* 0x000fe20000000000 */
[----:B------:R-:W-:Y:S01]  /*3280*/  FADD R78, R78, -R79 ;  /* 0x8000004f4e4e7221 */ /* 0x000fe20000000000 */
[----:B------:R-:W-:Y:S01]  /*3290*/  FADD R40, R40, -R59 ;  /* 0x8000003b28287221 */ /* 0x000fe20000000000 */
[----:B------:R-:W-:Y:S01]  /*32a0*/  FADD R76, R76, -R81 ;  /* 0x800000514c4c7221 */ /* 0x000fe20000000000 */
[----:B------:R-:W-:Y:S01]  /*32b0*/  FADD R56, R56, -R57 ;  /* 0x8000003938387221 */ /* 0x000fe20000000000 */
[----:B------:R-:W-:Y:S01]  /*32c0*/  FADD R77, R77, -R80 ;  /* 0x800000504d4d7221 */ /* 0x000fe20000000000 */
[----:B--2---:R-:W-:Y:S02]  /*32d0*/  SEL R43, R8, RZ, P3 ;  /* 0x000000ff082b7207 */ /* 0x004fe40001800000 */
[----:B---3--:R-:W-:-:S05]  /*32e0*/  SEL R8, R12, RZ, P3 ;  /* 0x000000ff0c087207 */ /* 0x008fca0001800000 */
[----:B------:R-:W-:Y:S01]  /*32f0*/  FADD R8, R8, 9.9999997473787516356e-06 ;  /* 0x3727c5ac08087421 */ /* 0x000fe20000000000 */
[----:B------:R-:W-:-:S03]  /*3300*/  SEL R3, R10, RZ, P3 ;  /* 0x000000ff0a037207 */ /* 0x000fc60001800000 */
[----:B------:R-:W0:Y:S01]  /*3310*/  MUFU.SQRT R102, R8 ;  /* 0x0000000800667308 */ /* 0x000e220000002000 */
[----:B------:R-:W-:Y:S02]  /*3320*/  SEL R10, R9, RZ, P3 ;  /* 0x000000ff090a7207 */ /* 0x000fe40001800000 */
[----:B------:R-:W-:-:S05]  /*3330*/  SEL R9, R13, RZ, P3 ;  /* 0x000000ff0d097207 */ /* 0x000fca0001800000 */
[----:B------:R-:W-:Y:S01]  /*3340*/  FADD R9, R9, 9.9999997473787516356e-06 ;  /* 0x3727c5ac09097421 */ /* 0x000fe20000000000 */
[----:B----4-:R-:W-:Y:S02]  /*3350*/  SEL R4, R4, RZ, P3 ;  /* 0x000000ff04047207 */ /* 0x010fe40001800000 */
[----:B------:R-:W-:Y:S01]  /*3360*/  SEL R5, R5, RZ, P3 ;  /* 0x000000ff05057207 */ /* 0x000fe20001800000 */
[----:B------:R-:W1:Y:S01]  /*3370*/  MUFU.SQRT R101, R9 ;  /* 0x0000000900657308 */ /* 0x000e620000002000 */
[----:B------:R-:W-:Y:S02]  /*3380*/  SEL R6, R6, RZ, P3 ;  /* 0x000000ff06067207 */ /* 0x000fe40001800000 */
[----:B------:R-:W-:Y:S02]  /*3390*/  SEL R7, R7, RZ, P3 ;  /* 0x000000ff07077207 */ /* 0x000fe40001800000 */
        /* <DEDUP_REMOVED lines=11> */
[----:B0-----:R-:W-:Y:S01]  /*3450*/  FSETP.GT.AND P3, PT, R102, 8.50705917302346158658e+37, PT ;  /* 0x7e8000006600780b */ /* 0x001fe20003f64000 */
[----:B------:R-:W-:Y:S01]  /*3460*/  FADD R8, R14, 9.9999997473787516356e-06 ;  /* 0x3727c5ac0e087421 */ /* 0x000fe20000000000 */
[----:B------:R-:W-:-:S03]  /*3470*/  FSETP.GEU.AND P5, PT, R102, 1.175494350822287508e-38, PT ;  /* 0x008000006600780b */ /* 0x000fc60003fae000 */
[----:B------:R-:W0:Y:S01]  /*3480*/  MUFU.SQRT R98, R8 ;  /* 0x0000000800627308 */ /* 0x000e220000002000 */
[----:B------:R-:W-:-:S07]  /*3490*/  FSEL R103, R41, 1, P3 ;  /* 0x3f80000029677808 */ /* 0x000fce0001800000 */
[----:B------:R-:W-:Y:S01]  /*34a0*/  @P3 FMUL R102, R102, 0.25 ;  /* 0x3e80000066663820 */ /* 0x000fe20000400000 */
[C---:B-1----:R-:W-:Y:S01]  /*34b0*/  FSETP.GT.AND P3, PT, R101.reuse, 8.50705917302346158658e+37, PT ;  /* 0x7e8000006500780b */ /* 0x042fe20003f64000 */
[----:B------:R-:W1:Y:S01]  /*34c0*/  MUFU.SQRT R14, R94 ;  /* 0x0000005e000e7308 */ /* 0x000e620000002000 */
[----:B------:R-:W-:Y:S02]  /*34d0*/  FSETP.GEU.AND P4, PT, R101, 1.175494350822287508e-38, PT ;  /* 0x008000006500780b */ /* 0x000fe40003f8e000 */
[----:B0-----:R-:W-:Y:S02]  /*34e0*/  FSETP.GT.AND P6, PT, R98, 8.50705917302346158658e+37, PT ;  /* 0x7e8000006200780b */ /* 0x001fe40003fc4000 */
[----:B------:R-:W-:-:S07]  /*34f0*/  FSEL R100, R41, 1, P3 ;  /* 0x3f80000029647808 */ /* 0x000fce0001800000 */
[----:B------:R-:W-:Y:S01]  /*3500*/  @P3 FMUL R101, R101, 0.25 ;  /* 0x3e80000065653820 */ /* 0x000fe20000400000 */
[C---:B------:R-:W-:Y:S02]  /*3510*/  FSETP.GEU.AND P3, PT, R98.reuse, 1.175494350822287508e-38, PT ;  /* 0x008000006200780b */ /* 0x040fe40003f6e000 */
[----:B------:R-:W-:Y:S01]  /*3520*/  FSEL R97, R41, 1, P6 ;  /* 0x3f80000029617808 */ /* 0x000fe20003000000 */
[----:B------:R-:W-:Y:S01]  /*3530*/  @P6 FMUL R98, R98, 0.25 ;  /* 0x3e80000062626820 */ /* 0x000fe20000400000 */
[----:B------:R-:W-:Y:S02]  /*3540*/  FADD R9, R15, 9.9999997473787516356e-06 ;  /* 0x3727c5ac0f097421 */ /* 0x000fe40000000000 */
[----:B------:R-:W0:Y:S07]  /*3550*/  MUFU.SQRT R15, R92 ;  /* 0x0000005c000f7308 */ /* 0x000e2e0000002000 */
[----:B------:R-:W-:Y:S01]  /*3560*/  @!P3 FMUL R98, R98, 16777216 ;  /* 0x4b8000006262b820 */ /* 0x000fe20000400000 */
[----:B------:R-:W-:Y:S01]  /*3570*/  @!P3 FMUL R97, R97, 16777216 ;  /* 0x4b8000006161b820 */ /* 0x000fe20000400000 */
[C---:B-1----:R-:W-:Y:S01]  /*3580*/  FSETP.GT.AND P3, PT, R14.reuse, 8.50705917302346158658e+37, PT ;  /* 0x7e8000000e00780b */ /* 0x042fe20003f64000 */
[----:B------:R-:W1:Y:S01]  /*3590*/  MUFU.SQRT R20, R87 ;  /* 0x0000005700147308 */ /* 0x000e620000002000 */
[----:B------:R-:W-:-:S02]  /*35a0*/  FSETP.GEU.AND P0, PT, R14, 1.175494350822287508e-38, PT ;  /* 0x008000000e00780b */ /* 0x000fc40003f0e000 */
[----:B------:R-:W-:-:S09]  /*35b0*/  FSEL R8, R41, 1, P3 ;  /* 0x3f80000029087808 */ /* 0x000fd20001800000 */
[----:B------:R-:W-:Y:S01]  /*35c0*/  @P3 FMUL R14, R14, 0.25 ;  /* 0x3e8000000e0e3820 */ /* 0x000fe20000400000 */
[C---:B0-----:R-:W-:Y:S01]  /*35d0*/  FSETP.GT.AND P3, PT, R15.reuse, 8.50705917302346158658e+37, PT ;  /* 0x7e8000000f00780b */ /* 0x041fe20003f64000 */
[----:B------:R0:W2:Y:S01]  /*35e0*/  MUFU.SQRT R55, R9 ;  /* 0x0000000900377308 */ /* 0x0000a20000002000 */
[----:B------:R-:W-:-:S04]  /*35f0*/  FSETP.GEU.AND P2, PT, R15, 1.175494350822287508e-38, PT ;  /* 0x008000000f00780b */ /* 0x000fc80003f4e000 */
[----:B------:R-:W-:Y:S02]  /*3600*/  P2R R94, PR, RZ, 0x4 ;  /* 0x00000004ff5e7803 */ /* 0x000fe40000000000 */
[----:B0-----:R-:W-:Y:S01]  /*3610*/  P2R R9, PR, RZ, 0x1 ;  /* 0x00000001ff097803 */ /* 0x001fe20000000000 */
[----:B------:R-:W0:Y:S04]  /*3620*/  MUFU.SQRT R21, R89 ;  /* 0x0000005900157308 */ /* 0x000e280000002000 */
[----:B------:R-:W-:Y:S01]  /*3630*/  @P3 FMUL R15, R15, 0.25 ;  /* 0x3e8000000f0f3820 */ /* 0x000fe20000400000 */
[----:B------:R-:W-:Y:S02]  /*3640*/  ISETP.NE.AND P2, PT, R9, RZ, PT ;  /* 0x000000ff0900720c */ /* 0x000fe40003f45270 */
[----:B------:R-:W-:-:S02]  /*3650*/  FSEL R9, R41, 1, P3 ;  /* 0x3f80000029097808 */ /* 0x000fc40001800000 */
[C---:B-1----:R-:W-:Y:S01]  /*3660*/  FSETP.GT.AND P3, PT, R20.reuse, 8.50705917302346158658e+37, PT ;  /* 0x7e8000001400780b */ /* 0x042fe20003f64000 */
[----:B------:R-:W1:Y:S01]  /*3670*/  MUFU.SQRT R22, R62 ;  /* 0x0000003e00167308 */ /* 0x000e620000002000 */
[----:B--2---:R-:W-:Y:S02]  /*3680*/  FSETP.GT.AND P1, PT, R55, 8.50705917302346158658e+37, PT ;  /* 0x7e8000003700780b */ /* 0x004fe40003f24000 */
[----:B------:R-:W-:Y:S02]  /*3690*/  FSETP.GEU.AND P0, PT, R20, 1.175494350822287508e-38, PT ;  /* 0x008000001400780b */ /* 0x000fe40003f0e000 */
[----:B------:R-:W-:-:S07]  /*36a0*/  FSEL R11, R41, 1, P3 ;  /* 0x3f800000290b7808 */ /* 0x000fce0001800000 */
[----:B------:R-:W-:Y:S01]  /*36b0*/  @P3 FMUL R20, R20, 0.25 ;  /* 0x3e80000014143820 */ /* 0x000fe20000400000 */
[----:B0-----:R-:W-:Y:S02]  /*36c0*/  FSETP.GT.AND P3, PT, R21, 8.50705917302346158658e+37, PT ;  /* 0x7e8000001500780b */ /* 0x001fe40003f64000 */
[C---:B------:R-:W-:Y:S01]  /*36d0*/  FSETP.GEU.AND P6, PT, R55.reuse, 1.175494350822287508e-38, PT ;  /* 0x008000003700780b */ /* 0x040fe20003fce000 */
[----:B------:R-:W-:Y:S01]  /*36e0*/  @P1 FMUL R55, R55, 0.25 ;  /* 0x3e80000037371820 */ /* 0x000fe20000400000 */
[----:B------:R-:W-:Y:S01]  /*36f0*/  FSEL R54, R41, 1, P1 ;  /* 0x3f80000029367808 */ /* 0x000fe20000800000 */
[----:B------:R-:W0:Y:S01]  /*3700*/  MUFU.SQRT R23, R64 ;  /* 0x0000004000177308 */ /* 0x000e220000002000 */
[----:B------:R-:W-:Y:S02]  /*3710*/  FSETP.GEU.AND P1, PT, R21, 1.175494350822287508e-38, PT ;  /* 0x008000001500780b */ /* 0x000fe40003f2e000 */
[----:B------:R-:W-:-:S05]  /*3720*/  FSEL R12, R41, 1, P3 ;  /* 0x3f800000290c7808 */ /* 0x000fca0001800000 */
[----:B------:R-:W-:Y:S01]  /*3730*/  @P3 FMUL R21, R21, 0.25 ;  /* 0x3e80000015153820 */ /* 0x000fe20000400000 */
[----:B-1----:R-:W-:Y:S01]  /*3740*/  FSETP.GT.AND P3, PT, R22, 8.50705917302346158658e+37, PT ;  /* 0x7e8000001600780b */ /* 0x002fe20003f64000 */
[----:B------:R-:W-:Y:S01]  /*3750*/  @!P5 FMUL R102, R102, 16777216 ;  /* 0x4b8000006666d820 */ /* 0x000fe20000400000 */
[----:B------:R-:W-:Y:S02]  /*3760*/  FADD R4, R4, -R43 ;  /* 0x8000002b04047221 */ /* 0x000fe40000000000 */
[----:B------:R-:W1:Y:S01]  /*3770*/  MUFU.SQRT R43, R66 ;  /* 0x00000042002b7308 */ /* 0x000e620000002000 */
[----:B------:R-:W-:Y:S01]  /*3780*/  @!P5 FMUL R103, R103, 16777216 ;  /* 0x4b8000006767d820 */ /* 0x000fe20000400000 */
[----:B------:R-:W-:Y:S01]  /*3790*/  FSETP.GEU.AND P5, PT, R22, 1.175494350822287508e-38, PT ;  /* 0x008000001600780b */ /* 0x000fe20003fae000 */
[----:B------:R-:W-:Y:S01]  /*37a0*/  @!P4 FMUL R101, R101, 16777216 ;  /* 0x4b8000006565c820 */ /* 0x000fe20000400000 */
[----:B------:R-:W-:-:S04]  /*37b0*/  FSEL R13, R41, 1, P3 ;  /* 0x3f800000290d7808 */ /* 0x000fc80001800000 */
[----:B------:R-:W2:Y:S01]  /*37c0*/  MUFU.RCP R102, R102 ;  /* 0x0000006600667308 */ /* 0x000ea20000001000 */
[----:B------:R-:W-:Y:S01]  /*37d0*/  @P3 FMUL R22, R22, 0.25 ;  /* 0x3e80000016163820 */ /* 0x000fe20000400000 */
[----:B0-----:R-:W-:Y:S01]  /*37e0*/  FSETP.GT.AND P3, PT, R23, 8.50705917302346158658e+37, PT ;  /* 0x7e8000001700780b */ /* 0x001fe20003f64000 */
[----:B------:R-:W-:Y:S01]  /*37f0*/  @!P6 FMUL R55, R55, 16777216 ;  /* 0x4b8000003737e820 */ /* 0x000fe20000400000 */
[----:B------:R-:W-:-:S04]  /*3800*/  @!P6 FMUL R54, R54, 16777216 ;  /* 0x4b8000003636e820 */ /* 0x000fc80000400000 */
[----:B------:R-:W0:Y:S01]  /*3810*/  MUFU.RCP R101, R101 ;  /* 0x0000006500657308 */ /* 0x000e220000001000 */
[----:B-1----:R-:W-:Y:S01]  /*3820*/  FSETP.GT.AND P6, PT, R43, 8.50705917302346158658e+37, PT ;  /* 0x7e8000002b00780b */ /* 0x002fe20003fc4000 */
[----:B------:R-:W-:Y:S01]  /*3830*/  @!P4 FMUL R100, R100, 16777216 ;  /* 0x4b8000006464c820 */ /* 0x000fe20000400000 */
[----:B------:R-:W-:Y:S02]  /*3840*/  FSETP.GEU.AND P4, PT, R23, 1.175494350822287508e-38, PT ;  /* 0x008000001700780b */ /* 0x000fe40003f8e000 */
[----:B------:R-:W-:Y:S02]  /*3850*/  FSEL R16, R41, 1, P3 ;  /* 0x3f80000029107808 */ /* 0x000fe40001800000 */
[----:B------:R-:W-:Y:S01]  /*3860*/  @P3 FMUL R23, R23, 0.25 ;  /* 0x3e80000017173820 */ /* 0x000fe20000400000 */
[----:B------:R-:W-:Y:S01]  /*3870*/  FSETP.GEU.AND P3, PT, R43, 1.175494350822287508e-38, PT ;  /* 0x008000002b00780b */ /* 0x000fe20003f6e000 */
[----:B--2---:R-:W-:Y:S01]  /*3880*/  FMUL R103, R102, R103 ;  /* 0x0000006766677220 */ /* 0x004fe20000400000 */
[----:B------:R-:W1:Y:S01]  /*3890*/  MUFU.RCP R98, R98 ;  /* 0x0000006200627308 */ /* 0x000e620000001000 */
[----:B------:R-:W-:-:S02]  /*38a0*/  FADD R5, R5, -R10 ;  /* 0x8000000a05057221 */ /* 0x000fc40000000000 */
[----:B------:R-:W-:Y:S01]  /*38b0*/  FMUL R4, R103, R4 ;  /* 0x0000000467047220 */ /* 0x000fe20000400000 */
[----:B0-----:R-:W-:Y:S01]  /*38c0*/  FMUL R100, R101, R100 ;  /* 0x0000006465647220 */ /* 0x001fe20000400000 */
[----:B------:R-:W-:Y:S01]  /*38d0*/  FSEL R42, R41, 1, P6 ;  /* 0x3f800000292a7808 */ /* 0x000fe20003000000 */
[----:B------:R-:W-:Y:S01]  /*38e0*/  @P6 FMUL R43, R43, 0.25 ;  /* 0x3e8000002b2b6820 */ /* 0x000fe20000400000 */
[----:B------:R-:W-:Y:S01]  /*38f0*/  FFMA R52, R52, R4, R99 ;  /* 0x0000000434347223 */ /* 0x000fe20000000063 */
[----:B------:R-:W0:Y:S01]  /*3900*/  MUFU.RCP R55, R55 ;  /* 0x0000003700377308 */ /* 0x000e220000001000 */
[----:B------:R-:W-:Y:S02]  /*3910*/  FMUL R5, R100, R5 ;  /* 0x0000000564057220 */ /* 0x000fe40000400000 */
[----:B------:R-:W-:Y:S01]  /*3920*/  @!P3 FMUL R43, R43, 16777216 ;  /* 0x4b8000002b2bb820 */ /* 0x000fe20000400000 */
[----:B------:R-:W-:Y:S01]  /*3930*/  @!P3 FMUL R42, R42, 16777216 ;  /* 0x4b8000002a2ab820 */ /* 0x000fe20000400000 */
[----:B------:R-:W-:Y:S01]  /*3940*/  FSETP.GEU.AND P3, PT, R52, RZ, PT ;  /* 0x000000ff3400720b */ /* 0x000fe20003f6e000 */
[----:B------:R-:W-:Y:S01]  /*3950*/  FFMA R5, R17, R5, R96 ;  /* 0x0000000511057223 */ /* 0x000fe20000000060 */
[----:B------:R-:W-:Y:S01]  /*3960*/  FADD R3, R6, -R3 ;  /* 0x8000000306037221 */ /* 0x000fe20000000000 */
[----:B-1----:R-:W-:Y:S01]  /*3970*/  FMUL R4, R98, R97 ;  /* 0x0000006162047220 */ /* 0x002fe20000400000 */
[----:B------:R-:W-:-:S02]  /*3980*/  FSEL R52, R52, RZ, P3 ;  /* 0x000000ff34347208 */ /* 0x000fc40001800000 */
[----:B------:R-:W-:Y:S01]  /*3990*/  FSETP.GEU.AND P3, PT, R5, RZ, PT ;  /* 0x000000ff0500720b */ /* 0x000fe20003f6e000 */
[----:B------:R-:W-:Y:S01]  /*39a0*/  FMUL R3, R4, R3 ;  /* 0x0000000304037220 */ /* 0x000fe20000400000 */
[----:B------:R-:W-:Y:S02]  /*39b0*/  FADD R2, R7, -R2 ;  /* 0x8000000207027221 */ /* 0x000fe40000000000 */
[----:B------:R-:W-:Y:S01]  /*39c0*/  FSEL R10, R5, RZ, P3 ;  /* 0x000000ff050a7208 */ /* 0x000fe20001800000 */
[----:B0-----:R-:W-:Y:S01]  /*39d0*/  FMUL R5, R55, R54 ;  /* 0x0000003637057220 */ /* 0x001fe20000400000 */
[----:B------:R-:W-:-:S03]  /*39e0*/  FFMA R3, R18, R3, R51 ;  /* 0x0000000312037223 */ /* 0x000fc60000000033 */
[----:B------:R-:W-:Y:S01]  /*39f0*/  FMUL R2, R5, R2 ;  /* 0x0000000205027220 */ /* 0x000fe20000400000 */
[----:B------:R-:W-:Y:S02]  /*3a00*/  P2R R92, PR, RZ, 0x4 ;  /* 0x00000004ff5c7803 */ /* 0x000fe40000000000 */
[----:B------:R-:W-:Y:S01]  /*3a10*/  FSETP.GEU.AND P3, PT, R3, RZ, PT ;  /* 0x000000ff0300720b */ /* 0x000fe20003f6e000 */
[----:B------:R-:W-:Y:S01]  /*3a20*/  FFMA R2, R19, R2, R50 ;  /* 0x0000000213027223 */ /* 0x000fe20000000032 */
[----:B------:R-:W-:Y:S02]  /*3a30*/  FSETP.GT.AND P2, PT, R53, 8.50705917302346158658e+37, PT ;  /* 0x7e8000003500780b */ /* 0x000fe40003f44000 */
[----:B------:R-:W-:Y:S02]  /*3a40*/  FSEL R3, R3, RZ, P3 ;  /* 0x000000ff03037208 */ /* 0x000fe40001800000 */
[----:B------:R-:W-:-:S04]  /*3a50*/  FSETP.GEU.AND P3, PT, R2, RZ, PT ;  /* 0x000000ff0200720b */ /* 0x000fc80003f6e000 */
[----:B------:R-:W-:Y:S02]  /*3a60*/  FSEL R18, R2, RZ, P3 ;  /* 0x000000ff02127208 */ /* 0x000fe40001800000 */
[----:B------:R-:W-:Y:S02]  /*3a70*/  SHF.R.U32.HI R2, RZ, 0xb, R30 ;  /* 0x0000000bff027819 */ /* 0x000fe4000001161e */
[C---:B------:R-:W-:Y:S01]  /*3a80*/  FSETP.GEU.AND P6, PT, R53.reuse, 1.175494350822287508e-38, PT ;  /* 0x008000003500780b */ /* 0x040fe20003fce000 */
[----:B------:R-:W-:Y:S01]  /*3a90*/  @P2 FMUL R53, R53, 0.25 ;  /* 0x3e80000035352820 */ /* 0x000fe20000400000 */
[----:B------:R-:W-:Y:S02]  /*3aa0*/  FSEL R41, R41, 1, P2 ;  /* 0x3f80000029297808 */ /* 0x000fe40001000000 */
[----:B------:R-:W-:Y:S02]  /*3ab0*/  LOP3.LUT R2, R2, 0x1, RZ, 0xc0, !PT ;  /* 0x0000000102027812 */ /* 0x000fe400078ec0ff */
[----:B------:R-:W-:-:S02]  /*3ac0*/  ISETP.NE.AND P2, PT, R92, RZ, PT ;  /* 0x000000ff5c00720c */ /* 0x000fc40003f45270 */
[----:B------:R-:W-:Y:S02]  /*3ad0*/  ISETP.NE.U32.AND P3, PT, R2, 0x1, PT ;  /* 0x000000010200780c */ /* 0x000fe40003f65070 */
[----:B------:R-:W-:-:S04]  /*3ae0*/  SHF.R.U32.HI R2, RZ, 0xa, R30 ;  /* 0x0000000aff027819 */ /* 0x000fc8000001161e */
[----:B------:R-:W-:Y:S02]  /*3af0*/  LOP3.LUT R2, R2, 0x1, RZ, 0xc0, !PT ;  /* 0x0000000102027812 */ /* 0x000fe400078ec0ff */
[----:B------:R-:W-:Y:S02]  /*3b00*/  FSEL R7, R48, RZ, P3 ;  /* 0x000000ff30077208 */ /* 0x000fe40001800000 */
[----:B------:R-:W-:Y:S01]  /*3b10*/  ISETP.NE.U32.AND P3, PT, R2, 0x1, PT ;  /* 0x000000010200780c */ /* 0x000fe20003f65070 */
[----:B------:R-:W-:Y:S01]  /*3b20*/  @!P2 FMUL R14, R14, 16777216 ;  /* 0x4b8000000e0ea820 */ /* 0x000fe20000400000 */
[----:B------:R-:W-:Y:S01]  /*3b30*/  @!P2 FMUL R8, R8, 16777216 ;  /* 0x4b8000000808a820 */ /* 0x000fe20000400000 */
[----:B------:R-:W-:Y:S02]  /*3b40*/  SHF.R.U32.HI R2, RZ, 0x9, R30 ;  /* 0x00000009ff027819 */ /* 0x000fe4000001161e */
[----:B------:R-:W-:Y:S02]  /*3b50*/  ISETP.NE.AND P2, PT, R94, RZ, PT ;  /* 0x000000ff5e00720c */ /* 0x000fe40003f45270 */
[----:B------:R-:W-:-:S02]  /*3b60*/  LOP3.LUT R2, R2, 0x1, RZ, 0xc0, !PT ;  /* 0x0000000102027812 */ /* 0x000fc400078ec0ff */
[----:B------:R-:W-:Y:S01]  /*3b70*/  FSEL R6, R44, RZ, P3 ;  /* 0x000000ff2c067208 */ /* 0x000fe20001800000 */
[----:B------:R-:W-:Y:S01]  /*3b80*/  @!P5 FMUL R22, R22, 16777216 ;  /* 0x4b8000001616d820 */ /* 0x000fe20000400000 */
[----:B------:R-:W-:Y:S02]  /*3b90*/  ISETP.NE.U32.AND P3, PT, R2, 0x1, PT ;  /* 0x000000010200780c */ /* 0x000fe40003f65070 */
[----:B------:R-:W-:Y:S01]  /*3ba0*/  SHF.R.U32.HI R2, RZ, 0x8, R30 ;  /* 0x00000008ff027819 */ /* 0x000fe2000001161e */
[----:B------:R-:W-:Y:S01]  /*3bb0*/  @!P0 FMUL R20, R20, 16777216 ;  /* 0x4b80000014148820 */ /* 0x000fe20000400000 */
[----:B------:R-:W-:Y:S02]  /*3bc0*/  @!P1 FMUL R21, R21, 16777216 ;  /* 0x4b80000015159820 */ /* 0x000fe40000400000 */
[----:B------:R-:W-:Y:S01]  /*3bd0*/  LOP3.LUT R2, R2, 0x1, RZ, 0xc0, !PT ;  /* 0x0000000102027812 */ /* 0x000fe200078ec0ff */
[----:B------:R-:W-:Y:S01]  /*3be0*/  @!P2 FMUL R15, R15, 16777216 ;  /* 0x4b8000000f0fa820 */ /* 0x000fe20000400000 */
[----:B------:R-:W-:Y:S01]  /*3bf0*/  @!P6 FMUL R53, R53, 16777216 ;  /* 0x4b8000003535e820 */ /* 0x000fe20000400000 */
[----:B------:R-:W0:Y:S01]  /*3c00*/  MUFU.RCP R22, R22 ;  /* 0x0000001600167308 */ /* 0x000e220000001000 */
[----:B------:R-:W-:Y:S01]  /*3c10*/  FSEL R5, R34, RZ, P3 ;  /* 0x000000ff22057208 */ /* 0x000fe20001800000 */
[----:B------:R-:W-:Y:S01]  /*3c20*/  @!P4 FMUL R23, R23, 16777216 ;  /* 0x4b8000001717c820 */ /* 0x000fe20000400000 */
[----:B------:R-:W-:Y:S01]  /*3c30*/  ISETP.NE.U32.AND P3, PT, R2, 0x1, PT ;  /* 0x000000010200780c */ /* 0x000fe20003f65070 */
[----:B------:R-:W-:Y:S01]  /*3c40*/  @!P5 FMUL R13, R13, 16777216 ;  /* 0x4b8000000d0dd820 */ /* 0x000fe20000400000 */
[----:B------:R-:W-:-:S03]  /*3c50*/  ISETP.GE.AND P5, PT, R37, 0x100, PT ;  /* 0x000001002500780c */ /* 0x000fc60003fa6270 */
[----:B------:R-:W1:Y:S08]  /*3c60*/  MUFU.RCP R0, R15 ;  /* 0x0000000f00007308 */ /* 0x000e700000001000 */
[----:B------:R-:W2:Y:S08]  /*3c70*/  MUFU.RCP R17, R14 ;  /* 0x0000000e00117308 */ /* 0x000eb00000001000 */
[----:B------:R-:W3:Y:S08]  /*3c80*/  MUFU.RCP R20, R20 ;  /* 0x0000001400147308 */ /* 0x000ef00000001000 */
[----:B------:R-:W4:Y:S08]  /*3c90*/  MUFU.RCP R2, R53 ;  /* 0x0000003500027308 */ /* 0x000f300000001000 */
[----:B------:R-:W5:Y:S01]  /*3ca0*/  MUFU.RCP R21, R21 ;  /* 0x0000001500157308 */ /* 0x000f620000001000 */
[----:B------:R-:W-:Y:S01]  /*3cb0*/  @!P2 FMUL R9, R9, 16777216 ;  /* 0x4b8000000909a820 */ /* 0x000fe20000400000 */
[----:B------:R-:W-:-:S06]  /*3cc0*/  ISETP.NE.AND P2, PT, R71, RZ, PT ;  /* 0x000000ff4700720c */ /* 0x000fcc0003f45270 */
[----:B------:R-:W5:Y:S01]  /*3cd0*/  MUFU.RCP R23, R23 ;  /* 0x0000001700177308 */ /* 0x000f620000001000 */
[----:B------:R-:W-:Y:S01]  /*3ce0*/  @!P0 FMUL R11, R11, 16777216 ;  /* 0x4b8000000b0b8820 */ /* 0x000fe20000400000 */
[----:B------:R-:W-:Y:S01]  /*3cf0*/  @!P6 FMUL R41, R41, 16777216 ;  /* 0x4b8000002929e820 */ /* 0x000fe20000400000 */
[----:B0-----:R-:W-:Y:S01]  /*3d00*/  FMUL R22, R22, R13 ;  /* 0x0000000d16167220 */ /* 0x001fe20000400000 */
[----:B------:R-:W-:Y:S01]  /*3d10*/  @!P1 FMUL R12, R12, 16777216 ;  /* 0x4b8000000c0c9820 */ /* 0x000fe20000400000 */
[----:B-1----:R-:W-:Y:S01]  /*3d20*/  FMUL R9, R0, R9 ;  /* 0x0000000900097220 */ /* 0x002fe20000400000 */
[----:B--2---:R-:W-:Y:S01]  /*3d30*/  FMUL R8, R17, R8 ;  /* 0x0000000811087220 */ /* 0x004fe20000400000 */
[----:B---3--:R-:W-:Y:S01]  /*3d40*/  FMUL R0, R20, R11 ;  /* 0x0000000b14007220 */ /* 0x008fe20000400000 */
[----:B----4-:R-:W-:Y:S01]  /*3d50*/  FMUL R41, R2, R41 ;  /* 0x0000002902297220 */ /* 0x010fe20000400000 */
[----:B------:R-:W-:Y:S01]  /*3d60*/  FMUL R61, R22, R61 ;  /* 0x0000003d163d7220 */ /* 0x000fe20000400000 */
[----:B------:R-:W-:Y:S01]  /*3d70*/  @P5 FSEL R6, R3, R46, !P2 ;  /* 0x0000002e03065208 */ /* 0x000fe20005000000 */
[----:B------:R-:W-:Y:S01]  /*3d80*/  @!P4 FMUL R16, R16, 16777216 ;  /* 0x4b8000001010c820 */ /* 0x000fe20000400000 */
[----:B------:R-:W0:Y:S01]  /*3d90*/  MUFU.RCP R43, R43 ;  /* 0x0000002b002b7308 */ /* 0x000e220000001000 */
[----:B-----5:R-:W-:Y:S01]  /*3da0*/  FMUL R11, R21, R12 ;  /* 0x0000000c150b7220 */ /* 0x020fe20000400000 */
[----:B------:R-:W1:Y:S01]  /*3db0*/  LDC.64 R2, c[0x0][0x2b8] ;  /* 0x0000ae00ff027b82 */ /* 0x000e620000000a00 */
[----:B------:R-:W-:Y:S01]  /*3dc0*/  FMUL R75, R8, R75 ;  /* 0x0000004b084b7220 */ /* 0x000fe20000400000 */
[----:B------:R-:W-:Y:S01]  /*3dd0*/  FFMA R60, R60, R61, R73 ;  /* 0x0000003d3c3c7223 */ /* 0x000fe20000000049 */
[----:B------:R-:W-:Y:S01]  /*3de0*/  FMUL R78, R11, R78 ;  /* 0x0000004e0b4e7220 */ /* 0x000fe20000400000 */
[----:B------:R-:W-:Y:S01]  /*3df0*/  FMUL R23, R23, R16 ;  /* 0x0000001017177220 */ /* 0x000fe20000400000 */
[----:B------:R-:W-:Y:S01]  /*3e00*/  FSEL R4, R28, RZ, P3 ;  /* 0x000000ff1c047208 */ /* 0x000fe20001800000 */
[----:B------:R-:W-:Y:S01]  /*3e10*/  FFMA R75, R83, R75, R88 ;  /* 0x0000004b534b7223 */ /* 0x000fe20000000058 */
[----:B------:R-:W-:Y:S01]  /*3e20*/  FFMA R78, R86, R78, R93 ;  /* 0x0000004e564e7223 */ /* 0x000fe2000000005d */
[----:B------:R-:W-:Y:S01]  /*3e30*/  FMUL R40, R23, R40 ;  /* 0x0000002817287220 */ /* 0x000fe20000400000 */
[----:B------:R-:W-:Y:S01]  /*3e40*/  FSETP.GEU.AND P3, PT, R60, RZ, PT ;  /* 0x000000ff3c00720b */ /* 0x000fe20003f6e000 */
[----:B------:R-:W-:Y:S01]  /*3e50*/  FMUL R76, R9, R76 ;  /* 0x0000004c094c7220 */ /* 0x000fe20000400000 */
[----:B------:R-:W-:Y:S01]  /*3e60*/  @P5 FSEL R4, R52, R35, !P2 ;  /* 0x0000002334045208 */ /* 0x000fe20005000000 */
[----:B------:R-:W-:Y:S01]  /*3e70*/  FFMA R40, R63, R40, R70 ;  /* 0x000000283f287223 */ /* 0x000fe20000000046 */
[----:B------:R-:W-:-:S02]  /*3e80*/  @P5 FSEL R5, R10, R47, !P2 ;  /* 0x0000002f0a055208 */ /* 0x000fc40005000000 */
[----:B------:R-:W-:Y:S01]  /*3e90*/  @P5 FSEL R7, R18, R45, !P2 ;  /* 0x0000002d12075208 */ /* 0x000fe20005000000 */
[----:B------:R-:W-:Y:S01]  /*3ea0*/  FMUL R56, R41, R56 ;  /* 0x0000003829387220 */ /* 0x000fe20000400000 */
[----:B------:R-:W-:Y:S01]  /*3eb0*/  FSETP.GEU.AND P2, PT, R75, RZ, PT ;  /* 0x000000ff4b00720b */ /* 0x000fe20003f4e000 */
[----:B------:R-:W-:Y:S01]  /*3ec0*/  FFMA R76, R84, R76, R91 ;  /* 0x0000004c544c7223 */ /* 0x000fe2000000005b */
[----:B------:R-:W-:Y:S01]  /*3ed0*/  FSEL R9, R60, RZ, P3 ;  /* 0x000000ff3c097208 */ /* 0x000fe20001800000 */
[----:B------:R-:W-:Y:S01]  /*3ee0*/  FMUL R77, R0, R77 ;  /* 0x0000004d004d7220 */ /* 0x000fe20000400000 */
[----:B------:R-:W-:Y:S01]  /*3ef0*/  FSETP.GEU.AND P3, PT, R78, RZ, PT ;  /* 0x000000ff4e00720b */ /* 0x000fe20003f6e000 */
[----:B------:R-:W-:Y:S01]  /*3f00*/  FADD R49, R49, -R58 ;  /* 0x8000003a31317221 */ /* 0x000fe20000000000 */
[----:B0-----:R-:W-:Y:S01]  /*3f10*/  FMUL R42, R43, R42 ;  /* 0x0000002a2b2a7220 */ /* 0x001fe20000400000 */
[----:B------:R-:W-:Y:S01]  /*3f20*/  FSEL R75, R75, RZ, P2 ;  /* 0x000000ff4b4b7208 */ /* 0x000fe20001000000 */
[----:B------:R-:W-:Y:S01]  /*3f30*/  FFMA R56, R67, R56, R74 ;  /* 0x0000003843387223 */ /* 0x000fe2000000004a */
[----:B------:R-:W-:Y:S01]  /*3f40*/  ISETP.GE.AND P5, PT, R38, 0x10100, PT ;  /* 0x000101002600780c */ /* 0x000fe20003fa6270 */
[----:B------:R-:W-:Y:S01]  /*3f50*/  FFMA R77, R85, R77, R90 ;  /* 0x0000004d554d7223 */ /* 0x000fe2000000005a */
[----:B------:R-:W-:-:S02]  /*3f60*/  FSETP.GEU.AND P2, PT, R40, RZ, PT ;  /* 0x000000ff2800720b */ /* 0x000fc40003f4e000 */
[----:B------:R-:W-:Y:S01]  /*3f70*/  FSEL R78, R78, RZ, P3 ;  /* 0x000000ff4e4e7208 */ /* 0x000fe20001800000 */
[----:B------:R-:W-:Y:S01]  /*3f80*/  FMUL R49, R42, R49 ;  /* 0x000000312a317220 */ /* 0x000fe20000400000 */
[----:B------:R-:W-:Y:S02]  /*3f90*/  FSETP.GEU.AND P3, PT, R76, RZ, PT ;  /* 0x000000ff4c00720b */ /* 0x000fe40003f6e000 */
[----:B------:R-:W-:Y:S02]  /*3fa0*/  SHF.R.U32.HI R0, RZ, 0xf, R30 ;  /* 0x0000000fff007819 */ /* 0x000fe4000001161e */
[----:B------:R-:W-:Y:S01]  /*3fb0*/  FSEL R40, R40, RZ, P2 ;  /* 0x000000ff28287208 */ /* 0x000fe20001000000 */
[----:B------:R-:W-:Y:S01]  /*3fc0*/  FFMA R49, R65, R49, R72 ;  /* 0x0000003141317223 */ /* 0x000fe20000000048 */
[----:B------:R-:W-:Y:S02]  /*3fd0*/  FSETP.GEU.AND P2, PT, R56, RZ, PT ;  /* 0x000000ff3800720b */ /* 0x000fe40003f4e000 */
[----:B------:R-:W-:Y:S01]  /*3fe0*/  FSEL R76, R76, RZ, P3 ;  /* 0x000000ff4c4c7208 */ /* 0x000fe20001800000 */
[----:B-1----:R-:W-:Y:S01]  /*3ff0*/  IMAD.WIDE R2, R38, 0x4, R2 ;  /* 0x0000000426027825 */ /* 0x002fe200078e0202 */
[----:B------:R-:W-:-:S02]  /*4000*/  ISETP.NE.AND P0, PT, R95, RZ, PT ;  /* 0x000000ff5f00720c */ /* 0x000fc40003f05270 */
[----:B------:R-:W-:Y:S02]  /*4010*/  LOP3.LUT R0, R0, 0x1, RZ, 0xc0, !PT ;  /* 0x0000000100007812 */ /* 0x000fe400078ec0ff */
[C---:B------:R-:W-:Y:S02]  /*4020*/  FSETP.GEU.AND P3, PT, R77.reuse, RZ, PT ;  /* 0x000000ff4d00720b */ /* 0x040fe40003f6e000 */
[----:B------:R-:W-:Y:S02]  /*4030*/  FSEL R56, R56, RZ, P2 ;  /* 0x000000ff38387208 */ /* 0x000fe40001000000 */
[----:B------:R-:W-:Y:S02]  /*4040*/  ISETP.NE.U32.AND P2, PT, R0, 0x1, PT ;  /* 0x000000010000780c */ /* 0x000fe40003f45070 */
[----:B------:R-:W-:Y:S01]  /*4050*/  FSEL R77, R77, RZ, P3 ;  /* 0x000000ff4d4d7208 */ /* 0x000fe20001800000 */
[----:B------:R0:W-:Y:S01]  /*4060*/  @!P5 STG.E.128 desc[UR4][R2.64], R4 ;  /* 0x000000040200d986 */ /* 0x0001e2000c101d04 */
[----:B------:R-:W-:-:S02]  /*4070*/  FSETP.GEU.AND P3, PT, R49, RZ, PT ;  /* 0x000000ff3100720b */ /* 0x000fc40003f6e000 */
[--C-:B------:R-:W-:Y:S02]  /*4080*/  SHF.R.U32.HI R0, RZ, 0xe, R30.reuse ;  /* 0x0000000eff007819 */ /* 0x100fe4000001161e */
[--C-:B------:R-:W-:Y:S02]  /*4090*/  SHF.R.U32.HI R8, RZ, 0xc, R30.reuse ;  /* 0x0000000cff087819 */ /* 0x100fe4000001161e */
[----:B------:R-:W-:Y:S02]  /*40a0*/  SHF.R.U32.HI R30, RZ, 0xd, R30 ;  /* 0x0000000dff1e7819 */ /* 0x000fe4000001161e */
[----:B------:R-:W-:Y:S02]  /*40b0*/  ISETP.GE.AND P5, PT, R36, 0x10100, PT ;  /* 0x000101002400780c */ /* 0x000fe40003fa6270 */
[----:B------:R-:W-:Y:S02]  /*40c0*/  ISETP.NE.AND P1, PT, R69, RZ, PT ;  /* 0x000000ff4500720c */ /* 0x000fe40003f25270 */
[----:B------:R-:W-:-:S02]  /*40d0*/  FSEL R10, R49, RZ, P3 ;  /* 0x000000ff310a7208 */ /* 0x000fc40001800000 */
[----:B------:R-:W-:Y:S02]  /*40e0*/  LOP3.LUT R0, R0, 0x1, RZ, 0xc0, !PT ;  /* 0x0000000100007812 */ /* 0x000fe400078ec0ff */
[----:B------:R-:W-:Y:S02]  /*40f0*/  LOP3.LUT R8, R8, 0x1, RZ, 0xc0, !PT ;  /* 0x0000000108087812 */ /* 0x000fe400078ec0ff */
[----:B------:R-:W-:Y:S02]  /*4100*/  LOP3.LUT R30, R30, 0x1, RZ, 0xc0, !PT ;  /* 0x000000011e1e7812 */ /* 0x000fe400078ec0ff */
[----:B------:R-:W-:Y:S02]  /*4110*/  @P0 FSEL R78, R56, R33, !P1 ;  /* 0x00000021384e0208 */ /* 0x000fe40004800000 */
[----:B------:R-:W-:Y:S02]  /*4120*/  @P0 FSEL R75, R9, R32, !P1 ;  /* 0x00000020094b0208 */ /* 0x000fe40004800000 */
[----:B------:R-:W-:-:S02]  /*4130*/  @P0 FSEL R76, R40, R31, !P1 ;  /* 0x0000001f284c0208 */ /* 0x000fc40004800000 */
[----:B------:R-:W-:Y:S02]  /*4140*/  @P0 FSEL R77, R10, R29, !P1 ;  /* 0x0000001d0a4d0208 */ /* 0x000fe40004800000 */
[----:B------:R-:W-:Y:S02]  /*4150*/  ISETP.NE.U32.AND P0, PT, R0, 0x1, PT ;  /* 0x000000010000780c */ /* 0x000fe40003f05070 */
[----:B------:R-:W-:Y:S02]  /*4160*/  ISETP.NE.U32.AND P3, PT, R8, 0x1, PT ;  /* 0x000000010800780c */ /* 0x000fe40003f65070 */
[----:B------:R-:W-:Y:S02]  /*4170*/  ISETP.NE.U32.AND P1, PT, R30, 0x1, PT ;  /* 0x000000011e00780c */ /* 0x000fe40003f25070 */
[----:B------:R-:W-:Y:S02]  /*4180*/  FSEL R27, R27, RZ, P2 ;  /* 0x000000ff1b1b7208 */ /* 0x000fe40001000000 */
[----:B------:R-:W-:-:S02]  /*4190*/  ISETP.GE.AND P4, PT, R39, 0x100, PT ;  /* 0x000001002700780c */ /* 0x000fc40003f86270 */
[----:B------:R-:W-:Y:S02]  /*41a0*/  FSEL R26, R26, RZ, P3 ;  /* 0x000000ff1a1a7208 */ /* 0x000fe40001800000 */
[----:B------:R-:W-:Y:S02]  /*41b0*/  FSEL R25, R25, RZ, P1 ;  /* 0x000000ff19197208 */ /* 0x000fe40000800000 */
[----:B------:R-:W-:Y:S02]  /*41c0*/  FSEL R24, R24, RZ, P0 ;  /* 0x000000ff18187208 */ /* 0x000fe40000000000 */
[----:B------:R-:W-:Y:S02]  /*41d0*/  FSEL R11, R27, R78, !P4 ;  /* 0x0000004e1b0b7208 */ /* 0x000fe40006000000 */
[----:B------:R-:W-:Y:S02]  /*41e0*/  FSEL R8, R26, R75, !P4 ;  /* 0x0000004b1a087208 */ /* 0x000fe40006000000 */
[----:B------:R-:W-:-:S02]  /*41f0*/  FSEL R9, R25, R76, !P4 ;  /* 0x0000004c19097208 */ /* 0x000fc40006000000 */
[----:B------:R-:W-:Y:S01]  /*4200*/  FSEL R10, R24, R77, !P4 ;  /* 0x0000004d180a7208 */ /* 0x000fe20006000000 */
[----:B0-----:R-:W-:Y:S06]  /*4210*/  @P5 EXIT ;  /* 0x000000000000594d */ /* 0x001fec0003800000 */
[----:B------:R-:W-:Y:S01]  /*4220*/  STG.E.128 desc[UR4][R2.64+0x800], R8 ;  /* 0x0008000802007986 */ /* 0x000fe2000c101d04 */
[----:B------:R-:W-:Y:S05]  /*4230*/  EXIT ;  /* 0x000000000000794d */ /* 0x000fea0003800000 */
.L_x_0:
[----:B------:R-:W-:-:S00]  /*4240*/  BRA `(.L_x_0) ;  /* 0xfffffffc00fc7947 */ /* 0x000fc0000383ffff */
[----:B------:R-:W-:-:S00]  /*4250*/  NOP ;  /* 0x0000000000007918 */ /* 0x000fc00000000000 */
        /* <DEDUP_REMOVED lines=10> */
.L_x_1:


//--------------------- .nv.global.init           --------------------------
	.section	.nv.global.init,"aw",@progbits
.nv.global.init:
	.type		_$_str,@object
	.size		_$_str,(_$_str_$_2 - _$_str)
_$_str:
        /*0000*/ 	.byte	0x5f, 0x5f, 0x43, 0x55, 0x44, 0x41, 0x5f, 0x46, 0x54, 0x5a, 0x00
	.type		_$_str_$_2,@object
	.size		_$_str_$_2,(.L_1 - _$_str_$_2)
_$_str_$_2:
        /*000b*/ 	.byte	0x5f, 0x5f, 0x43, 0x55, 0x44, 0x41, 0x5f, 0x50, 0x52, 0x45, 0x43, 0x5f, 0x53, 0x51, 0x52, 0x54
        /*001b*/ 	.byte	0x00
.L_1:


//--------------------- .nv.constant0.triton_poi_fused_cat_3 --------------------------
	.section	.nv.constant0.triton_poi_fused_cat_3,"a",@progbits
	.sectionflags	@""
	.align	4
.nv.constant0.triton_poi_fused_cat_3:
	.zero		708
